	.target	sm_90a

	.elftype	@"ET_EXEC"


//--------------------- .note.nv.tkinfo           --------------------------
	.section	.note.nv.tkinfo,"",@"SHT_NOTE"
	.sectionflags	@"SHF_NOTE_NV_TKINFO"
	.tkinfo
        /*0018*/ 	.word	0x00000002
        /*0030*/ 	.string	""
        /*0030*/ 	.string	"ptxas"
        /*0030*/ 	.string	"Cuda compilation tools, release 13.0, V13.0.88"
        /*0030*/ 	.string	"Build cuda_13.0.r13.0/compiler.36424714_0"
        /*0030*/ 	.string	"-arch sm_90a -m 64 "



//--------------------- .note.nv.cuinfo           --------------------------
	.section	.note.nv.cuinfo,"",@"SHT_NOTE"
	.sectionflags	@"SHF_NOTE_NV_CUINFO"
        /*0018*/ 	.short	0x0002
        /*001a*/ 	.short	0x005a
        /*001c*/ 	.short	0x0082
	.zero		2


//--------------------- .nv.info                  --------------------------
	.section	.nv.info,"",@"SHT_CUDA_INFO"
	.align	4


	//----- nvinfo : EIATTR_REGCOUNT
	.align		4
        /*0000*/ 	.byte	0x04, 0x2f
        /*0002*/ 	.short	(.L_15 - .L_14)
	.align		4
.L_14:
        /*0004*/ 	.word	index@(_ZN7cutlass13device_kernelINS_4gemm6kernel13GemmUniversalIN4cute5tupleIJiiiiEEENS1_10collective13CollectiveMmaINS1_34MainloopSm90TmaGmmaWarpSpecializedILi7ENS5_IJNS4_1CILi1EEESB_SB_EEENS1_35KernelTmaWarpSpecializedCooperativeEEENS5_IJNSA_ILi256EEESF_NSA_ILi32EEEEEENS_6half_tENS5_IJSB_llEEESI_NS5_IJlSB_lEEENS4_8TiledMMAINS4_8MMA_AtomIJNS4_4SM904GMMA26MMA_64x256x16_F32F16F16_SSILNSO_5MajorE1ELSQ_0ELNSO_7ScaleInE1ELSR_1EEEEEENS4_6LayoutINS5_IJNSA_ILi2EEESB_SB_EEENS5_IJSB_NSA_ILi0EEESX_EEEEENS5_IJNS4_10UnderscoreES10_S10_EEEEENS4_13SM90_TMA_LOADENS4_14ComposedLayoutINS4_7SwizzleILi3ELi4ELi3EEENS4_18smem_ptr_flag_bitsILi16EEENSU_INS5_IJNSA_ILi64EEENSA_ILi8EEEEEENS5_IJSB_S19_EEEEEEEvNS4_8identityES13_NS14_INS15_ILi2ELi4ELi3EEES18_NSU_INS5_IJS1A_SG_EEENS5_IJSG_SB_EEEEEEEvS1F_EENS_8epilogue10collective6detail29Sm90TmaWarpSpecializedAdapterINS1N_15DefaultEpilogueISI_SK_SK_NS1M_6thread17LinearCombinationISI_Li1EffLNS1R_9ScaleType4KindE0ELNS_15FloatRoundStyleE2ESI_EENS1_15EpilogueDefaultEEEEEvvEEEEvNT_6ParamsE)
        /*0008*/ 	.word	0x000000a8


	//----- nvinfo : EIATTR_FRAME_SIZE
	.align		4
.L_15:
        /*000c*/ 	.byte	0x04, 0x11
        /*000e*/ 	.short	(.L_17 - .L_16)
	.align		4
.L_16:
        /*0010*/ 	.word	index@(_ZN7cutlass13device_kernelINS_4gemm6kernel13GemmUniversalIN4cute5tupleIJiiiiEEENS1_10collective13CollectiveMmaINS1_34MainloopSm90TmaGmmaWarpSpecializedILi7ENS5_IJNS4_1CILi1EEESB_SB_EEENS1_35KernelTmaWarpSpecializedCooperativeEEENS5_IJNSA_ILi256EEESF_NSA_ILi32EEEEEENS_6half_tENS5_IJSB_llEEESI_NS5_IJlSB_lEEENS4_8TiledMMAINS4_8MMA_AtomIJNS4_4SM904GMMA26MMA_64x256x16_F32F16F16_SSILNSO_5MajorE1ELSQ_0ELNSO_7ScaleInE1ELSR_1EEEEEENS4_6LayoutINS5_IJNSA_ILi2EEESB_SB_EEENS5_IJSB_NSA_ILi0EEESX_EEEEENS5_IJNS4_10UnderscoreES10_S10_EEEEENS4_13SM90_TMA_LOADENS4_14ComposedLayoutINS4_7SwizzleILi3ELi4ELi3EEENS4_18smem_ptr_flag_bitsILi16EEENSU_INS5_IJNSA_ILi64EEENSA_ILi8EEEEEENS5_IJSB_S19_EEEEEEEvNS4_8identityES13_NS14_INS15_ILi2ELi4ELi3EEES18_NSU_INS5_IJS1A_SG_EEENS5_IJSG_SB_EEEEEEEvS1F_EENS_8epilogue10collective6detail29Sm90TmaWarpSpecializedAdapterINS1N_15DefaultEpilogueISI_SK_SK_NS1M_6thread17LinearCombinationISI_Li1EffLNS1R_9ScaleType4KindE0ELNS_15FloatRoundStyleE2ESI_EENS1_15EpilogueDefaultEEEEEvvEEEEvNT_6ParamsE)
        /*0014*/ 	.word	0x000004c0


	//----- nvinfo : EIATTR_MIN_STACK_SIZE
	.align		4
.L_17:
        /*0018*/ 	.byte	0x04, 0x12
        /*001a*/ 	.short	(.L_19 - .L_18)
	.align		4
.L_18:
        /*001c*/ 	.word	index@(_ZN7cutlass13device_kernelINS_4gemm6kernel13GemmUniversalIN4cute5tupleIJiiiiEEENS1_10collective13CollectiveMmaINS1_34MainloopSm90TmaGmmaWarpSpecializedILi7ENS5_IJNS4_1CILi1EEESB_SB_EEENS1_35KernelTmaWarpSpecializedCooperativeEEENS5_IJNSA_ILi256EEESF_NSA_ILi32EEEEEENS_6half_tENS5_IJSB_llEEESI_NS5_IJlSB_lEEENS4_8TiledMMAINS4_8MMA_AtomIJNS4_4SM904GMMA26MMA_64x256x16_F32F16F16_SSILNSO_5MajorE1ELSQ_0ELNSO_7ScaleInE1ELSR_1EEEEEENS4_6LayoutINS5_IJNSA_ILi2EEESB_SB_EEENS5_IJSB_NSA_ILi0EEESX_EEEEENS5_IJNS4_10UnderscoreES10_S10_EEEEENS4_13SM90_TMA_LOADENS4_14ComposedLayoutINS4_7SwizzleILi3ELi4ELi3EEENS4_18smem_ptr_flag_bitsILi16EEENSU_INS5_IJNSA_ILi64EEENSA_ILi8EEEEEENS5_IJSB_S19_EEEEEEEvNS4_8identityES13_NS14_INS15_ILi2ELi4ELi3EEES18_NSU_INS5_IJS1A_SG_EEENS5_IJSG_SB_EEEEEEEvS1F_EENS_8epilogue10collective6detail29Sm90TmaWarpSpecializedAdapterINS1N_15DefaultEpilogueISI_SK_SK_NS1M_6thread17LinearCombinationISI_Li1EffLNS1R_9ScaleType4KindE0ELNS_15FloatRoundStyleE2ESI_EENS1_15EpilogueDefaultEEEEEvvEEEEvNT_6ParamsE)
        /*0020*/ 	.word	0x000004c0
.L_19:


//--------------------- .nv.compat                --------------------------
	.section	.nv.compat,"",@"SHT_CUDA_COMPAT_INFO"
	.align	4
        /*0000*/ 	.byte	0x02, 0x09, 0x01, 0x00, 0x02, 0x02, 0x04, 0x00, 0x02, 0x05, 0x05, 0x00, 0x03, 0x07, 0x01, 0x01
        /*0010*/ 	.byte	0x02, 0x03, 0x01, 0x00, 0x02, 0x06, 0x01, 0x00, 0x04, 0x0b, 0x08, 0x00, 0x00, 0x00, 0x00, 0x00
        /*0020*/ 	.byte	0x00, 0x00, 0x00, 0x00


//--------------------- .nv.info._ZN7cutlass13device_kernelINS_4gemm6kernel13GemmUniversalIN4cute5tupleIJiiiiEEENS1_10collective13CollectiveMmaINS1_34MainloopSm90TmaGmmaWarpSpecializedILi7ENS5_IJNS4_1CILi1EEESB_SB_EEENS1_35KernelTmaWarpSpecializedCooperativeEEENS5_IJNSA_ILi256EEESF_NSA_ILi32EEEEEENS_6half_tENS5_IJSB_llEEESI_NS5_IJlSB_lEEENS4_8TiledMMAINS4_8MMA_AtomIJNS4_4SM904GMMA26MMA_64x256x16_F32F16F16_SSILNSO_5MajorE1ELSQ_0ELNSO_7ScaleInE1ELSR_1EEEEEENS4_6LayoutINS5_IJNSA_ILi2EEESB_SB_EEENS5_IJSB_NSA_ILi0EEESX_EEEEENS5_IJNS4_10UnderscoreES10_S10_EEEEENS4_13SM90_TMA_LOADENS4_14ComposedLayoutINS4_7SwizzleILi3ELi4ELi3EEENS4_18smem_ptr_flag_bitsILi16EEENSU_INS5_IJNSA_ILi64EEENSA_ILi8EEEEEENS5_IJSB_S19_EEEEEEEvNS4_8identityES13_NS14_INS15_ILi2ELi4ELi3EEES18_NSU_INS5_IJS1A_SG_EEENS5_IJSG_SB_EEEEEEEvS1F_EENS_8epilogue10collective6detail29Sm90TmaWarpSpecializedAdapterINS1N_15DefaultEpilogueISI_SK_SK_NS1M_6thread17LinearCombinationISI_Li1EffLNS1R_9ScaleType4KindE0ELNS_15FloatRoundStyleE2ESI_EENS1_15EpilogueDefaultEEEEEvvEEEEvNT_6ParamsE --------------------------
	.section	.nv.info._ZN7cutlass13device_kernelINS_4gemm6kernel13GemmUniversalIN4cute5tupleIJiiiiEEENS1_10collective13CollectiveMmaINS1_34MainloopSm90TmaGmmaWarpSpecializedILi7ENS5_IJNS4_1CILi1EEESB_SB_EEENS1_35KernelTmaWarpSpecializedCooperativeEEENS5_IJNSA_ILi256EEESF_NSA_ILi32EEEEEENS_6half_tENS5_IJSB_llEEESI_NS5_IJlSB_lEEENS4_8TiledMMAINS4_8MMA_AtomIJNS4_4SM904GMMA26MMA_64x256x16_F32F16F16_SSILNSO_5MajorE1ELSQ_0ELNSO_7ScaleInE1ELSR_1EEEEEENS4_6LayoutINS5_IJNSA_ILi2EEESB_SB_EEENS5_IJSB_NSA_ILi0EEESX_EEEEENS5_IJNS4_10UnderscoreES10_S10_EEEEENS4_13SM90_TMA_LOADENS4_14ComposedLayoutINS4_7SwizzleILi3ELi4ELi3EEENS4_18smem_ptr_flag_bitsILi16EEENSU_INS5_IJNSA_ILi64EEENSA_ILi8EEEEEENS5_IJSB_S19_EEEEEEEvNS4_8identityES13_NS14_INS15_ILi2ELi4ELi3EEES18_NSU_INS5_IJS1A_SG_EEENS5_IJSG_SB_EEEEEEEvS1F_EENS_8epilogue10collective6detail29Sm90TmaWarpSpecializedAdapterINS1N_15DefaultEpilogueISI_SK_SK_NS1M_6thread17LinearCombinationISI_Li1EffLNS1R_9ScaleType4KindE0ELNS_15FloatRoundStyleE2ESI_EENS1_15EpilogueDefaultEEEEEvvEEEEvNT_6ParamsE,"",@"SHT_CUDA_INFO"
	.sectionflags	@""
	.align	4


	//----- nvinfo : EIATTR_CUDA_API_VERSION
	.align		4
        /*0000*/ 	.byte	0x04, 0x37
        /*0002*/ 	.short	(.L_21 - .L_20)
.L_20:
        /*0004*/ 	.word	0x00000082


	//----- nvinfo : EIATTR_KPARAM_INFO
	.align		4
.L_21:
        /*0008*/ 	.byte	0x04, 0x17
        /*000a*/ 	.short	(.L_23 - .L_22)
.L_22:
        /*000c*/ 	.word	0x00000000
        /*0010*/ 	.short	0x0000
        /*0012*/ 	.short	0x0070
        /*0014*/ 	.byte	0x00, 0xf0, 0x01, 0x10


	//----- nvinfo : EIATTR_SPARSE_MMA_MASK
	.align		4
.L_23:
        /*0018*/ 	.byte	0x03, 0x50
        /*001a*/ 	.short	0x0000


	//----- nvinfo : EIATTR_MAXREG_COUNT
	.align		4
        /*001c*/ 	.byte	0x03, 0x1b
        /*001e*/ 	.short	0x00a8


	//----- nvinfo : EIATTR_NUM_BARRIERS
	.align		4
        /*0020*/ 	.byte	0x02, 0x4c
        /*0022*/ 	.byte	0x01
	.zero		1


	//----- nvinfo : EIATTR_EXTERNS
	.align		4
        /*0024*/ 	.byte	0x04, 0x0f
        /*0026*/ 	.short	(.L_25 - .L_24)


	//   ....[0]....
	.align		4
.L_24:
        /*0028*/ 	.word	index@(__assertfail)


	//----- nvinfo : EIATTR_ANNOTATIONS
	.align		4
.L_25:
        /*002c*/ 	.byte	0x04, 0x55
        /*002e*/ 	.short	(.L_27 - .L_26)


	//   ....[0]....
.L_26:
        /*0030*/ 	.word	0x00000001
        /*0034*/ 	.byte	0xf0, 0x06, 0x00, 0x00, 0x01, 0x00, 0x00, 0x00, 0x10, 0x07, 0x00, 0x00, 0x01, 0x00, 0x00, 0x00
        /* <DEDUP_REMOVED lines=377> */
        /*17d4*/ 	.byte	0x30, 0x6f, 0x01, 0x00


	//----- nvinfo : EIATTR_MERCURY_ISA_VERSION
	.align		4
.L_27:
        /*17d8*/ 	.byte	0x03, 0x5f
        /*17da*/ 	.short	0x0101


	//----- nvinfo : EIATTR_INT_WARP_WIDE_INSTR_OFFSETS
	.align		4
        /*17dc*/ 	.byte	0x04, 0x31
        /*17de*/ 	.short	(.L_29 - .L_28)


	//   ....[0]....
.L_28:
        /*17e0*/ 	.word	0x00000560


	//   ....[1]....
        /*17e4*/ 	.word	0x00000570


	//   ....[2]....
        /*17e8*/ 	.word	0x00000600


	//----- nvinfo : EIATTR_COOP_GROUP_MASK_REGIDS
	.align		4
.L_29:
        /*17ec*/ 	.byte	0x04, 0x29
        /*17ee*/ 	.short	(.L_31 - .L_30)


	//   ....[0]....
.L_30:
        /*17f0*/ 	.word	0xffffffff


	//   ....[1]....
        /*17f4*/ 	.word	0xffffffff


	//   ....[2]....
        /*17f8*/ 	.word	0xffffffff


	//   ....[3]....
        /*17fc*/ 	.word	0xffffffff


	//   ....[4]....
        /*1800*/ 	.word	0xffffffff


	//----- nvinfo : EIATTR_COOP_GROUP_INSTR_OFFSETS
	.align		4
.L_31:
        /*1804*/ 	.byte	0x04, 0x28
        /*1806*/ 	.short	(.L_33 - .L_32)


	//   ....[0]....
.L_32:
        /*1808*/ 	.word	0x00000070


	//   ....[1]....
        /*180c*/ 	.word	0x00000080


	//   ....[2]....
        /*1810*/ 	.word	0x000001a0


	//   ....[3]....
        /*1814*/ 	.word	0x00000410


	//   ....[4]....
        /*1818*/ 	.word	0x000011d0


	//----- nvinfo : EIATTR_REG_RECONFIG
	.align		4
.L_33:
        /*181c*/ 	.byte	0x01, 0x54
	.zero		2


	//----- nvinfo : EIATTR_SYSCALL_OFFSETS
	.align		4
        /*1820*/ 	.byte	0x04, 0x46
        /*1822*/ 	.short	(.L_35 - .L_34)


	//   ....[0]....
.L_34:
        /*1824*/ 	.word	0x00001380


	//----- nvinfo : EIATTR_MBARRIER_INSTR_OFFSETS
	.align		4
.L_35:
        /*1828*/ 	.byte	0x04, 0x39
        /*182a*/ 	.short	(.L_37 - .L_36)


	//   ....[0]....
.L_36:
        /*182c*/ 	.word	0x00000320
        /*1830*/ 	.word	0x000000ff
        /*1834*/ 	.word	0x00000000
        /*1838*/ 	.short	0x0100
        /*183a*/ 	.byte	0x08
	.zero		1


	//   ....[1]....
        /*183c*/ 	.word	0x00000330
        /*1840*/ 	.word	0x000000ff
        /*1844*/ 	.word	0x00000038
        /*1848*/ 	.short	0x0100
        /*184a*/ 	.byte	0x08
	.zero		1


	//   ....[2]....
        /*184c*/ 	.word	0x00000340
        /*1850*/ 	.word	0x000000ff
        /*1854*/ 	.word	0x00000008
        /*1858*/ 	.short	0x0100
        /*185a*/ 	.byte	0x08
	.zero		1


	//   ....[3]....
        /*185c*/ 	.word	0x00000350
        /*1860*/ 	.word	0x000000ff
        /*1864*/ 	.word	0x00000040
        /*1868*/ 	.short	0x0100
        /*186a*/ 	.byte	0x08
	.zero		1


	//   ....[4]....
        /*186c*/ 	.word	0x00000360
        /*1870*/ 	.word	0x000000ff
        /*1874*/ 	.word	0x00000010
        /*1878*/ 	.short	0x0100
        /*187a*/ 	.byte	0x08
	.zero		1


	//   ....[5]....
        /*187c*/ 	.word	0x00000370
        /*1880*/ 	.word	0x000000ff
        /*1884*/ 	.word	0x00000048
        /*1888*/ 	.short	0x0100
        /*188a*/ 	.byte	0x08
	.zero		1


	//   ....[6]....
        /*188c*/ 	.word	0x00000380
        /*1890*/ 	.word	0x000000ff
        /*1894*/ 	.word	0x00000018
        /*1898*/ 	.short	0x0100
        /*189a*/ 	.byte	0x08
	.zero		1


	//   ....[7]....
        /*189c*/ 	.word	0x00000390
        /*18a0*/ 	.word	0x000000ff
        /*18a4*/ 	.word	0x00000050
        /*18a8*/ 	.short	0x0100
        /*18aa*/ 	.byte	0x08
	.zero		1


	//   ....[8]....
        /*18ac*/ 	.word	0x000003a0
        /*18b0*/ 	.word	0x000000ff
        /*18b4*/ 	.word	0x00000020
        /*18b8*/ 	.short	0x0100
        /*18ba*/ 	.byte	0x08
	.zero		1


	//   ....[9]....
        /*18bc*/ 	.word	0x000003b0
        /*18c0*/ 	.word	0x000000ff
        /*18c4*/ 	.word	0x00000058
        /*18c8*/ 	.short	0x0100
        /*18ca*/ 	.byte	0x08
	.zero		1


	//   ....[10]....
        /*18cc*/ 	.word	0x000003c0
        /*18d0*/ 	.word	0x000000ff
        /*18d4*/ 	.word	0x00000028
        /*18d8*/ 	.short	0x0100
        /*18da*/ 	.byte	0x08
	.zero		1


	//   ....[11]....
        /*18dc*/ 	.word	0x000003d0
        /*18e0*/ 	.word	0x000000ff
        /*18e4*/ 	.word	0x00000060
        /*18e8*/ 	.short	0x0100
        /*18ea*/ 	.byte	0x08
	.zero		1


	//   ....[12]....
        /*18ec*/ 	.word	0x000003e0
        /*18f0*/ 	.word	0x000000ff
        /*18f4*/ 	.word	0x00000030
        /*18f8*/ 	.short	0x0100
        /*18fa*/ 	.byte	0x08
	.zero		1


	//   ....[13]....
        /*18fc*/ 	.word	0x000003f0
        /*1900*/ 	.word	0x000000ff
        /*1904*/ 	.word	0x00000068
        /*1908*/ 	.short	0x0100
        /*190a*/ 	.byte	0x08
	.zero		1


	//   ....[14]....
        /*190c*/ 	.word	0x00000680
        /*1910*/ 	.word	0x000000ff
        /*1914*/ 	.word	0x00000080
        /*1918*/ 	.short	0x0100
        /*191a*/ 	.byte	0x10
	.zero		1


	//   ....[15]....
        /*191c*/ 	.word	0x00000720
        /*1920*/ 	.word	0x000000ff
        /*1924*/ 	.word	0x00000088
        /*1928*/ 	.short	0x0100
        /*192a*/ 	.byte	0x10
	.zero		1


	//   ....[16]....
        /*192c*/ 	.word	0x00001420
        /*1930*/ 	.word	0x00000003
        /*1934*/ 	.word	0x00000000
        /*1938*/ 	.short	0x010a
        /*193a*/ 	.byte	0x3f
	.zero		1


	//   ....[17]....
        /*193c*/ 	.word	0x00001460
        /*1940*/ 	.word	0x00000003
        /*1944*/ 	.word	0x00000000
        /*1948*/ 	.short	0x010a
        /*194a*/ 	.byte	0x3f
	.zero		1


	//   ....[18]....
        /*194c*/ 	.word	0x000029f0
        /*1950*/ 	.word	0x000000ff
        /*1954*/ 	.word	0x00000000
        /*1958*/ 	.short	0x010a
        /*195a*/ 	.byte	0x04
	.zero		1


	//   ....[19]....
        /*195c*/ 	.word	0x00002a30
        /*1960*/ 	.word	0x000000ff
        /*1964*/ 	.word	0x00000000
        /*1968*/ 	.short	0x010a
        /*196a*/ 	.byte	0x04
	.zero		1


	//   ....[20]....
        /*196c*/ 	.word	0x00004a70
        /*1970*/ 	.word	0x000000ff
        /*1974*/ 	.word	0x00000000
        /*1978*/ 	.short	0x0101
        /*197a*/ 	.byte	0x04
	.zero		1


	//   ....[21]....
        /*197c*/ 	.word	0x00004ca0
        /*1980*/ 	.word	0x000000ff
        /*1984*/ 	.word	0x00000000
        /*1988*/ 	.short	0x0101
        /*198a*/ 	.byte	0x04
	.zero		1


	//   ....[22]....
        /*198c*/ 	.word	0x00016980
        /*1990*/ 	.word	0x0000000a
        /*1994*/ 	.word	0x00000038
        /*1998*/ 	.short	0x010a
        /*199a*/ 	.byte	0x3f
	.zero		1


	//   ....[23]....
        /*199c*/ 	.word	0x00016e40
        /*19a0*/ 	.word	0x00000003
        /*19a4*/ 	.word	0x00000088
        /*19a8*/ 	.short	0x0101
        /*19aa*/ 	.byte	0x3f
	.zero		1


	//   ....[24]....
        /*19ac*/ 	.word	0x00017630
        /*19b0*/ 	.word	0x00000005
        /*19b4*/ 	.word	0x00000000
        /*19b8*/ 	.short	0x010a
        /*19ba*/ 	.byte	0x3f
	.zero		1


	//   ....[25]....
        /*19bc*/ 	.word	0x000176c0
        /*19c0*/ 	.word	0x00000007
        /*19c4*/ 	.word	0x00000000
        /*19c8*/ 	.short	0x010a
        /*19ca*/ 	.byte	0x3f
	.zero		1


	//   ....[26]....
        /*19cc*/ 	.word	0x00017750
        /*19d0*/ 	.word	0x00000007
        /*19d4*/ 	.word	0x00000000
        /*19d8*/ 	.short	0x010a
        /*19da*/ 	.byte	0x3f
	.zero		1


	//   ....[27]....
        /*19dc*/ 	.word	0x000177e0
        /*19e0*/ 	.word	0x00000007
        /*19e4*/ 	.word	0x00000000
        /*19e8*/ 	.short	0x010a
        /*19ea*/ 	.byte	0x3f
	.zero		1


	//   ....[28]....
        /*19ec*/ 	.word	0x00017870
        /*19f0*/ 	.word	0x00000007
        /*19f4*/ 	.word	0x00000000
        /*19f8*/ 	.short	0x010a
        /*19fa*/ 	.byte	0x3f
	.zero		1


	//   ....[29]....
        /*19fc*/ 	.word	0x00017900
        /*1a00*/ 	.word	0x00000007
        /*1a04*/ 	.word	0x00000000
        /*1a08*/ 	.short	0x010a
        /*1a0a*/ 	.byte	0x3f
	.zero		1


	//   ....[30]....
        /*1a0c*/ 	.word	0x00017990
        /*1a10*/ 	.word	0x00000003
        /*1a14*/ 	.word	0x00000000
        /*1a18*/ 	.short	0x010a
        /*1a1a*/ 	.byte	0x3f
	.zero		1


	//   ....[31]....
        /*1a1c*/ 	.word	0x000179f0
        /*1a20*/ 	.word	0x00000003
        /*1a24*/ 	.word	0x00000000
        /*1a28*/ 	.short	0x010a
        /*1a2a*/ 	.byte	0x3f
	.zero		1


	//   ....[32]....
        /*1a2c*/ 	.word	0x00017a50
        /*1a30*/ 	.word	0x00000005
        /*1a34*/ 	.word	0x00000000
        /*1a38*/ 	.short	0x010a
        /*1a3a*/ 	.byte	0x3f
	.zero		1


	//   ....[33]....
        /*1a3c*/ 	.word	0x00017b20
        /*1a40*/ 	.word	0x0000000a
        /*1a44*/ 	.word	0x00000038
        /*1a48*/ 	.short	0x010a
        /*1a4a*/ 	.byte	0x3f
	.zero		1


	//   ....[34]....
        /*1a4c*/ 	.word	0x00017bf0
        /*1a50*/ 	.word	0x00000005
        /*1a54*/ 	.word	0x00000000
        /*1a58*/ 	.short	0x010a
        /*1a5a*/ 	.byte	0x3f
	.zero		1


	//   ....[35]....
        /*1a5c*/ 	.word	0x00017c40
        /*1a60*/ 	.word	0x00000007
        /*1a64*/ 	.word	0x00000000
        /*1a68*/ 	.short	0x010a
        /*1a6a*/ 	.byte	0x3f
	.zero		1


	//   ....[36]....
        /*1a6c*/ 	.word	0x00017c90
        /*1a70*/ 	.word	0x00000007
        /*1a74*/ 	.word	0x00000000
        /*1a78*/ 	.short	0x010a
        /*1a7a*/ 	.byte	0x3f
	.zero		1


	//   ....[37]....
        /*1a7c*/ 	.word	0x00017ce0
        /*1a80*/ 	.word	0x00000007
        /*1a84*/ 	.word	0x00000000
        /*1a88*/ 	.short	0x010a
        /*1a8a*/ 	.byte	0x3f
	.zero		1


	//   ....[38]....
        /*1a8c*/ 	.word	0x00017d30
        /*1a90*/ 	.word	0x00000007
        /*1a94*/ 	.word	0x00000000
        /*1a98*/ 	.short	0x010a
        /*1a9a*/ 	.byte	0x3f
	.zero		1


	//   ....[39]....
        /*1a9c*/ 	.word	0x00017d80
        /*1aa0*/ 	.word	0x00000007
        /*1aa4*/ 	.word	0x00000000
        /*1aa8*/ 	.short	0x010a
        /*1aaa*/ 	.byte	0x3f
	.zero		1


	//----- nvinfo : EIATTR_NUM_MBARRIERS
	.align		4
.L_37:
        /*1aac*/ 	.byte	0x03, 0x38
        /*1aae*/ 	.short	0x0010


	//----- nvinfo : EIATTR_EXIT_INSTR_OFFSETS
	.align		4
        /*1ab0*/ 	.byte	0x04, 0x1c
        /*1ab2*/ 	.short	(.L_39 - .L_38)


	//   ....[0]....
.L_38:
        /*1ab4*/ 	.word	0x00000780


	//   ....[1]....
        /*1ab8*/ 	.word	0x000010f0


	//   ....[2]....
        /*1abc*/ 	.word	0x00015ed0


	//   ....[3]....
        /*1ac0*/ 	.word	0x000165e0


	//   ....[4]....
        /*1ac4*/ 	.word	0x000179e0


	//----- nvinfo : EIATTR_MAX_THREADS
	.align		4
.L_39:
        /*1ac8*/ 	.byte	0x04, 0x05
        /*1aca*/ 	.short	(.L_41 - .L_40)
.L_40:
        /*1acc*/ 	.word	0x00000180
        /*1ad0*/ 	.word	0x00000001
        /*1ad4*/ 	.word	0x00000001


	//----- nvinfo : EIATTR_CRS_STACK_SIZE
	.align		4
.L_41:
        /*1ad8*/ 	.byte	0x04, 0x1e
        /*1ada*/ 	.short	(.L_43 - .L_42)
.L_42:
        /*1adc*/ 	.word	0x00000000


	//----- nvinfo : EIATTR_CBANK_PARAM_SIZE
	.align		4
.L_43:
        /*1ae0*/ 	.byte	0x03, 0x19
        /*1ae2*/ 	.short	0x0470


	//----- nvinfo : EIATTR_PARAM_CBANK
	.align		4
        /*1ae4*/ 	.byte	0x04, 0x0a
        /*1ae6*/ 	.short	(.L_45 - .L_44)
	.align		4
.L_44:
        /*1ae8*/ 	.word	index@(.nv.constant0._ZN7cutlass13device_kernelINS_4gemm6kernel13GemmUniversalIN4cute5tupleIJiiiiEEENS1_10collective13CollectiveMmaINS1_34MainloopSm90TmaGmmaWarpSpecializedILi7ENS5_IJNS4_1CILi1EEESB_SB_EEENS1_35KernelTmaWarpSpecializedCooperativeEEENS5_IJNSA_ILi256EEESF_NSA_ILi32EEEEEENS_6half_tENS5_IJSB_llEEESI_NS5_IJlSB_lEEENS4_8TiledMMAINS4_8MMA_AtomIJNS4_4SM904GMMA26MMA_64x256x16_F32F16F16_SSILNSO_5MajorE1ELSQ_0ELNSO_7ScaleInE1ELSR_1EEEEEENS4_6LayoutINS5_IJNSA_ILi2EEESB_SB_EEENS5_IJSB_NSA_ILi0EEESX_EEEEENS5_IJNS4_10UnderscoreES10_S10_EEEEENS4_13SM90_TMA_LOADENS4_14ComposedLayoutINS4_7SwizzleILi3ELi4ELi3EEENS4_18smem_ptr_flag_bitsILi16EEENSU_INS5_IJNSA_ILi64EEENSA_ILi8EEEEEENS5_IJSB_S19_EEEEEEEvNS4_8identityES13_NS14_INS15_ILi2ELi4ELi3EEES18_NSU_INS5_IJS1A_SG_EEENS5_IJSG_SB_EEEEEEEvS1F_EENS_8epilogue10collective6detail29Sm90TmaWarpSpecializedAdapterINS1N_15DefaultEpilogueISI_SK_SK_NS1M_6thread17LinearCombinationISI_Li1EffLNS1R_9ScaleType4KindE0ELNS_15FloatRoundStyleE2ESI_EENS1_15EpilogueDefaultEEEEEvvEEEEvNT_6ParamsE)
        /*1aec*/ 	.short	0x0210
        /*1aee*/ 	.short	0x0470


	//----- nvinfo : EIATTR_SW_WAR
	.align		4
.L_45:
        /*1af0*/ 	.byte	0x04, 0x36
        /*1af2*/ 	.short	(.L_47 - .L_46)
.L_46:
        /*1af4*/ 	.word	0x00000008
.L_47:


//--------------------- .nv.callgraph             --------------------------
	.section	.nv.callgraph,"",@"SHT_CUDA_CALLGRAPH"
	.align	4
	.sectionentsize	8
	.align		4
        /*0000*/ 	.word	0x00000000
	.align		4
        /*0004*/ 	.word	0xffffffff
	.align		4
        /*0008*/ 	.word	index@(_ZN7cutlass13device_kernelINS_4gemm6kernel13GemmUniversalIN4cute5tupleIJiiiiEEENS1_10collective13CollectiveMmaINS1_34MainloopSm90TmaGmmaWarpSpecializedILi7ENS5_IJNS4_1CILi1EEESB_SB_EEENS1_35KernelTmaWarpSpecializedCooperativeEEENS5_IJNSA_ILi256EEESF_NSA_ILi32EEEEEENS_6half_tENS5_IJSB_llEEESI_NS5_IJlSB_lEEENS4_8TiledMMAINS4_8MMA_AtomIJNS4_4SM904GMMA26MMA_64x256x16_F32F16F16_SSILNSO_5MajorE1ELSQ_0ELNSO_7ScaleInE1ELSR_1EEEEEENS4_6LayoutINS5_IJNSA_ILi2EEESB_SB_EEENS5_IJSB_NSA_ILi0EEESX_EEEEENS5_IJNS4_10UnderscoreES10_S10_EEEEENS4_13SM90_TMA_LOADENS4_14ComposedLayoutINS4_7SwizzleILi3ELi4ELi3EEENS4_18smem_ptr_flag_bitsILi16EEENSU_INS5_IJNSA_ILi64EEENSA_ILi8EEEEEENS5_IJSB_S19_EEEEEEEvNS4_8identityES13_NS14_INS15_ILi2ELi4ELi3EEES18_NSU_INS5_IJS1A_SG_EEENS5_IJSG_SB_EEEEEEEvS1F_EENS_8epilogue10collective6detail29Sm90TmaWarpSpecializedAdapterINS1N_15DefaultEpilogueISI_SK_SK_NS1M_6thread17LinearCombinationISI_Li1EffLNS1R_9ScaleType4KindE0ELNS_15FloatRoundStyleE2ESI_EENS1_15EpilogueDefaultEEEEEvvEEEEvNT_6ParamsE)
	.align		4
        /*000c*/ 	.word	index@(__assertfail)
	.align		4
        /*0010*/ 	.word	0x00000000
	.align		4
        /*0014*/ 	.word	0xfffffffe
	.align		4
        /*0018*/ 	.word	0x00000000
	.align		4
        /*001c*/ 	.word	0xfffffffd
	.align		4
        /*0020*/ 	.word	0x00000000
	.align		4
        /*0024*/ 	.word	0xfffffffc


//--------------------- .nv.constant4             --------------------------
	.section	.nv.constant4,"a",@progbits
	.align	8
	.align		8
.nv.constant4:
        /*0000*/ 	.dword	__assertfail
	.align		8
        /*0008*/ 	.dword	__unnamed_1
	.align		8
        /*0010*/ 	.dword	_ZN40_INTERNAL_ec0fbed9_4_k_cu_08b73206_260994cuda3std3__45__cpo5beginE
	.align		8
        /*0018*/ 	.dword	_ZN40_INTERNAL_ec0fbed9_4_k_cu_08b73206_260994cuda3std3__45__cpo3endE
	.align		8
        /*0020*/ 	.dword	_ZN40_INTERNAL_ec0fbed9_4_k_cu_08b73206_260994cuda3std3__45__cpo6cbeginE
	.align		8
        /*0028*/ 	.dword	_ZN40_INTERNAL_ec0fbed9_4_k_cu_08b73206_260994cuda3std3__45__cpo4cendE
	.align		8
        /*0030*/ 	.dword	_ZN40_INTERNAL_ec0fbed9_4_k_cu_08b73206_260994cuda3std3__442_GLOBAL__N__ec0fbed9_4_k_cu_08b73206_260996ignoreE
	.align		8
        /*0038*/ 	.dword	_ZN40_INTERNAL_ec0fbed9_4_k_cu_08b73206_260994cuda3std3__419piecewise_constructE
	.align		8
        /*0040*/ 	.dword	_ZN40_INTERNAL_ec0fbed9_4_k_cu_08b73206_260994cuda3std3__48in_placeE
	.align		8
        /*0048*/ 	.dword	_ZN40_INTERNAL_ec0fbed9_4_k_cu_08b73206_260994cuda3std6ranges3__45__cpo4swapE
	.align		8
        /*0050*/ 	.dword	_ZN40_INTERNAL_ec0fbed9_4_k_cu_08b73206_260994cuda3std6ranges3__45__cpo9iter_moveE
	.align		8
        /*0058*/ 	.dword	_ZN40_INTERNAL_ec0fbed9_4_k_cu_08b73206_260994cute7productE
	.align		8
        /*0060*/ 	.dword	_ZN40_INTERNAL_ec0fbed9_4_k_cu_08b73206_260994cute1_E
	.align		8
        /*0068*/ 	.dword	$str$22
	.align		8
        /*0070*/ 	.dword	$str$23


//--------------------- .text._ZN7cutlass13device_kernelINS_4gemm6kernel13GemmUniversalIN4cute5tupleIJiiiiEEENS1_10collective13CollectiveMmaINS1_34MainloopSm90TmaGmmaWarpSpecializedILi7ENS5_IJNS4_1CILi1EEESB_SB_EEENS1_35KernelTmaWarpSpecializedCooperativeEEENS5_IJNSA_ILi256EEESF_NSA_ILi32EEEEEENS_6half_tENS5_IJSB_llEEESI_NS5_IJlSB_lEEENS4_8TiledMMAINS4_8MMA_AtomIJNS4_4SM904GMMA26MMA_64x256x16_F32F16F16_SSILNSO_5MajorE1ELSQ_0ELNSO_7ScaleInE1ELSR_1EEEEEENS4_6LayoutINS5_IJNSA_ILi2EEESB_SB_EEENS5_IJSB_NSA_ILi0EEESX_EEEEENS5_IJNS4_10UnderscoreES10_S10_EEEEENS4_13SM90_TMA_LOADENS4_14ComposedLayoutINS4_7SwizzleILi3ELi4ELi3EEENS4_18smem_ptr_flag_bitsILi16EEENSU_INS5_IJNSA_ILi64EEENSA_ILi8EEEEEENS5_IJSB_S19_EEEEEEEvNS4_8identityES13_NS14_INS15_ILi2ELi4ELi3EEES18_NSU_INS5_IJS1A_SG_EEENS5_IJSG_SB_EEEEEEEvS1F_EENS_8epilogue10collective6detail29Sm90TmaWarpSpecializedAdapterINS1N_15DefaultEpilogueISI_SK_SK_NS1M_6thread17LinearCombinationISI_Li1EffLNS1R_9ScaleType4KindE0ELNS_15FloatRoundStyleE2ESI_EENS1_15EpilogueDefaultEEEEEvvEEEEvNT_6ParamsE --------------------------
	.section	.text._ZN7cutlass13device_kernelINS_4gemm6kernel13GemmUniversalIN4cute5tupleIJiiiiEEENS1_10collective13CollectiveMmaINS1_34MainloopSm90TmaGmmaWarpSpecializedILi7ENS5_IJNS4_1CILi1EEESB_SB_EEENS1_35KernelTmaWarpSpecializedCooperativeEEENS5_IJNSA_ILi256EEESF_NSA_ILi32EEEEEENS_6half_tENS5_IJSB_llEEESI_NS5_IJlSB_lEEENS4_8TiledMMAINS4_8MMA_AtomIJNS4_4SM904GMMA26MMA_64x256x16_F32F16F16_SSILNSO_5MajorE1ELSQ_0ELNSO_7ScaleInE1ELSR_1EEEEEENS4_6LayoutINS5_IJNSA_ILi2EEESB_SB_EEENS5_IJSB_NSA_ILi0EEESX_EEEEENS5_IJNS4_10UnderscoreES10_S10_EEEEENS4_13SM90_TMA_LOADENS4_14ComposedLayoutINS4_7SwizzleILi3ELi4ELi3EEENS4_18smem_ptr_flag_bitsILi16EEENSU_INS5_IJNSA_ILi64EEENSA_ILi8EEEEEENS5_IJSB_S19_EEEEEEEvNS4_8identityES13_NS14_INS15_ILi2ELi4ELi3EEES18_NSU_INS5_IJS1A_SG_EEENS5_IJSG_SB_EEEEEEEvS1F_EENS_8epilogue10collective6detail29Sm90TmaWarpSpecializedAdapterINS1N_15DefaultEpilogueISI_SK_SK_NS1M_6thread17LinearCombinationISI_Li1EffLNS1R_9ScaleType4KindE0ELNS_15FloatRoundStyleE2ESI_EENS1_15EpilogueDefaultEEEEEvvEEEEvNT_6ParamsE,"ax",@progbits
	.align	128
.text._ZN7cutlass13device_kernelINS_4gemm6kernel13GemmUniversalIN4cute5tupleIJiiiiEEENS1_10collective13CollectiveMmaINS1_34MainloopSm90TmaGmmaWarpSpecializedILi7ENS5_IJNS4_1CILi1EEESB_SB_EEENS1_35KernelTmaWarpSpecializedCooperativeEEENS5_IJNSA_ILi256EEESF_NSA_ILi32EEEEEENS_6half_tENS5_IJSB_llEEESI_NS5_IJlSB_lEEENS4_8TiledMMAINS4_8MMA_AtomIJNS4_4SM904GMMA26MMA_64x256x16_F32F16F16_SSILNSO_5MajorE1ELSQ_0ELNSO_7ScaleInE1ELSR_1EEEEEENS4_6LayoutINS5_IJNSA_ILi2EEESB_SB_EEENS5_IJSB_NSA_ILi0EEESX_EEEEENS5_IJNS4_10UnderscoreES10_S10_EEEEENS4_13SM90_TMA_LOADENS4_14ComposedLayoutINS4_7SwizzleILi3ELi4ELi3EEENS4_18smem_ptr_flag_bitsILi16EEENSU_INS5_IJNSA_ILi64EEENSA_ILi8EEEEEENS5_IJSB_S19_EEEEEEEvNS4_8identityES13_NS14_INS15_ILi2ELi4ELi3EEES18_NSU_INS5_IJS1A_SG_EEENS5_IJSG_SB_EEEEEEEvS1F_EENS_8epilogue10collective6detail29Sm90TmaWarpSpecializedAdapterINS1N_15DefaultEpilogueISI_SK_SK_NS1M_6thread17LinearCombinationISI_Li1EffLNS1R_9ScaleType4KindE0ELNS_15FloatRoundStyleE2ESI_EENS1_15EpilogueDefaultEEEEEvvEEEEvNT_6ParamsE:
        .type           _ZN7cutlass13device_kernelINS_4gemm6kernel13GemmUniversalIN4cute5tupleIJiiiiEEENS1_10collective13CollectiveMmaINS1_34MainloopSm90TmaGmmaWarpSpecializedILi7ENS5_IJNS4_1CILi1EEESB_SB_EEENS1_35KernelTmaWarpSpecializedCooperativeEEENS5_IJNSA_ILi256EEESF_NSA_ILi32EEEEEENS_6half_tENS5_IJSB_llEEESI_NS5_IJlSB_lEEENS4_8TiledMMAINS4_8MMA_AtomIJNS4_4SM904GMMA26MMA_64x256x16_F32F16F16_SSILNSO_5MajorE1ELSQ_0ELNSO_7ScaleInE1ELSR_1EEEEEENS4_6LayoutINS5_IJNSA_ILi2EEESB_SB_EEENS5_IJSB_NSA_ILi0EEESX_EEEEENS5_IJNS4_10UnderscoreES10_S10_EEEEENS4_13SM90_TMA_LOADENS4_14ComposedLayoutINS4_7SwizzleILi3ELi4ELi3EEENS4_18smem_ptr_flag_bitsILi16EEENSU_INS5_IJNSA_ILi64EEENSA_ILi8EEEEEENS5_IJSB_S19_EEEEEEEvNS4_8identityES13_NS14_INS15_ILi2ELi4ELi3EEES18_NSU_INS5_IJS1A_SG_EEENS5_IJSG_SB_EEEEEEEvS1F_EENS_8epilogue10collective6detail29Sm90TmaWarpSpecializedAdapterINS1N_15DefaultEpilogueISI_SK_SK_NS1M_6thread17LinearCombinationISI_Li1EffLNS1R_9ScaleType4KindE0ELNS_15FloatRoundStyleE2ESI_EENS1_15EpilogueDefaultEEEEEvvEEEEvNT_6ParamsE,@function
        .size           _ZN7cutlass13device_kernelINS_4gemm6kernel13GemmUniversalIN4cute5tupleIJiiiiEEENS1_10collective13CollectiveMmaINS1_34MainloopSm90TmaGmmaWarpSpecializedILi7ENS5_IJNS4_1CILi1EEESB_SB_EEENS1_35KernelTmaWarpSpecializedCooperativeEEENS5_IJNSA_ILi256EEESF_NSA_ILi32EEEEEENS_6half_tENS5_IJSB_llEEESI_NS5_IJlSB_lEEENS4_8TiledMMAINS4_8MMA_AtomIJNS4_4SM904GMMA26MMA_64x256x16_F32F16F16_SSILNSO_5MajorE1ELSQ_0ELNSO_7ScaleInE1ELSR_1EEEEEENS4_6LayoutINS5_IJNSA_ILi2EEESB_SB_EEENS5_IJSB_NSA_ILi0EEESX_EEEEENS5_IJNS4_10UnderscoreES10_S10_EEEEENS4_13SM90_TMA_LOADENS4_14ComposedLayoutINS4_7SwizzleILi3ELi4ELi3EEENS4_18smem_ptr_flag_bitsILi16EEENSU_INS5_IJNSA_ILi64EEENSA_ILi8EEEEEENS5_IJSB_S19_EEEEEEEvNS4_8identityES13_NS14_INS15_ILi2ELi4ELi3EEES18_NSU_INS5_IJS1A_SG_EEENS5_IJSG_SB_EEEEEEEvS1F_EENS_8epilogue10collective6detail29Sm90TmaWarpSpecializedAdapterINS1N_15DefaultEpilogueISI_SK_SK_NS1M_6thread17LinearCombinationISI_Li1EffLNS1R_9ScaleType4KindE0ELNS_15FloatRoundStyleE2ESI_EENS1_15EpilogueDefaultEEEEEvvEEEEvNT_6ParamsE,(.L_x_582 - _ZN7cutlass13device_kernelINS_4gemm6kernel13GemmUniversalIN4cute5tupleIJiiiiEEENS1_10collective13CollectiveMmaINS1_34MainloopSm90TmaGmmaWarpSpecializedILi7ENS5_IJNS4_1CILi1EEESB_SB_EEENS1_35KernelTmaWarpSpecializedCooperativeEEENS5_IJNSA_ILi256EEESF_NSA_ILi32EEEEEENS_6half_tENS5_IJSB_llEEESI_NS5_IJlSB_lEEENS4_8TiledMMAINS4_8MMA_AtomIJNS4_4SM904GMMA26MMA_64x256x16_F32F16F16_SSILNSO_5MajorE1ELSQ_0ELNSO_7ScaleInE1ELSR_1EEEEEENS4_6LayoutINS5_IJNSA_ILi2EEESB_SB_EEENS5_IJSB_NSA_ILi0EEESX_EEEEENS5_IJNS4_10UnderscoreES10_S10_EEEEENS4_13SM90_TMA_LOADENS4_14ComposedLayoutINS4_7SwizzleILi3ELi4ELi3EEENS4_18smem_ptr_flag_bitsILi16EEENSU_INS5_IJNSA_ILi64EEENSA_ILi8EEEEEENS5_IJSB_S19_EEEEEEEvNS4_8identityES13_NS14_INS15_ILi2ELi4ELi3EEES18_NSU_INS5_IJS1A_SG_EEENS5_IJSG_SB_EEEEEEEvS1F_EENS_8epilogue10collective6detail29Sm90TmaWarpSpecializedAdapterINS1N_15DefaultEpilogueISI_SK_SK_NS1M_6thread17LinearCombinationISI_Li1EffLNS1R_9ScaleType4KindE0ELNS_15FloatRoundStyleE2ESI_EENS1_15EpilogueDefaultEEEEEvvEEEEvNT_6ParamsE)
        .other          _ZN7cutlass13device_kernelINS_4gemm6kernel13GemmUniversalIN4cute5tupleIJiiiiEEENS1_10collective13CollectiveMmaINS1_34MainloopSm90TmaGmmaWarpSpecializedILi7ENS5_IJNS4_1CILi1EEESB_SB_EEENS1_35KernelTmaWarpSpecializedCooperativeEEENS5_IJNSA_ILi256EEESF_NSA_ILi32EEEEEENS_6half_tENS5_IJSB_llEEESI_NS5_IJlSB_lEEENS4_8TiledMMAINS4_8MMA_AtomIJNS4_4SM904GMMA26MMA_64x256x16_F32F16F16_SSILNSO_5MajorE1ELSQ_0ELNSO_7ScaleInE1ELSR_1EEEEEENS4_6LayoutINS5_IJNSA_ILi2EEESB_SB_EEENS5_IJSB_NSA_ILi0EEESX_EEEEENS5_IJNS4_10UnderscoreES10_S10_EEEEENS4_13SM90_TMA_LOADENS4_14ComposedLayoutINS4_7SwizzleILi3ELi4ELi3EEENS4_18smem_ptr_flag_bitsILi16EEENSU_INS5_IJNSA_ILi64EEENSA_ILi8EEEEEENS5_IJSB_S19_EEEEEEEvNS4_8identityES13_NS14_INS15_ILi2ELi4ELi3EEES18_NSU_INS5_IJS1A_SG_EEENS5_IJSG_SB_EEEEEEEvS1F_EENS_8epilogue10collective6detail29Sm90TmaWarpSpecializedAdapterINS1N_15DefaultEpilogueISI_SK_SK_NS1M_6thread17LinearCombinationISI_Li1EffLNS1R_9ScaleType4KindE0ELNS_15FloatRoundStyleE2ESI_EENS1_15EpilogueDefaultEEEEEvvEEEEvNT_6ParamsE,@"STO_CUDA_ENTRY STV_DEFAULT"
_ZN7cutlass13device_kernelINS_4gemm6kernel13GemmUniversalIN4cute5tupleIJiiiiEEENS1_10collective13CollectiveMmaINS1_34MainloopSm90TmaGmmaWarpSpecializedILi7ENS5_IJNS4_1CILi1EEESB_SB_EEENS1_35KernelTmaWarpSpecializedCooperativeEEENS5_IJNSA_ILi256EEESF_NSA_ILi32EEEEEENS_6half_tENS5_IJSB_llEEESI_NS5_IJlSB_lEEENS4_8TiledMMAINS4_8MMA_AtomIJNS4_4SM904GMMA26MMA_64x256x16_F32F16F16_SSILNSO_5MajorE1ELSQ_0ELNSO_7ScaleInE1ELSR_1EEEEEENS4_6LayoutINS5_IJNSA_ILi2EEESB_SB_EEENS5_IJSB_NSA_ILi0EEESX_EEEEENS5_IJNS4_10UnderscoreES10_S10_EEEEENS4_13SM90_TMA_LOADENS4_14ComposedLayoutINS4_7SwizzleILi3ELi4ELi3EEENS4_18smem_ptr_flag_bitsILi16EEENSU_INS5_IJNSA_ILi64EEENSA_ILi8EEEEEENS5_IJSB_S19_EEEEEEEvNS4_8identityES13_NS14_INS15_ILi2ELi4ELi3EEES18_NSU_INS5_IJS1A_SG_EEENS5_IJSG_SB_EEEEEEEvS1F_EENS_8epilogue10collective6detail29Sm90TmaWarpSpecializedAdapterINS1N_15DefaultEpilogueISI_SK_SK_NS1M_6thread17LinearCombinationISI_Li1EffLNS1R_9ScaleType4KindE0ELNS_15FloatRoundStyleE2ESI_EENS1_15EpilogueDefaultEEEEEvvEEEEvNT_6ParamsE:
[----:B------:R-:W0:Y:S02]  /*0000*/  LDC R1, c[0x0][0x28] ;  /* 0x00000a00ff017b82 */ /* 0x000e240000000800 */
[----:B0-----:R-:W-:Y:S01]  /*0010*/  VIADD R1, R1, 0xfffffb40 ;  /* 0xfffffb4001017836 */ /* 0x001fe20000000000 */
[----:B------:R-:W0:Y:S01]  /*0020*/  S2R R2, SR_TID.X ;  /* 0x0000000000027919 */ /* 0x000e220000002100 */
[----:B------:R-:W-:Y:S01]  /*0030*/  ELECT P0, URZ, PT ;  /* 0x00000000003f782f */ /* 0x000fe20003800000 */
[----:B------:R-:W-:Y:S01]  /*0040*/  BSSY B0, `(.L_x_0) ;  /* 0x0000015000007945 */ /* 0x000fe20003800000 */
[--C-:B0-----:R-:W-:Y:S02]  /*0050*/  SHF.R.U32.HI R0, RZ, 0x5, R2.reuse ;  /* 0x00000005ff007819 */ /* 0x101fe40000011602 */
[----:B------:R-:W-:-:S03]  /*0060*/  SHF.R.U32.HI R160, RZ, 0x7, R2 ;  /* 0x00000007ffa07819 */ /* 0x000fc60000011602 */
[----:B------:R-:W0:Y:S04]  /*0070*/  SHFL.IDX PT, R3, R0, RZ, 0x1f ;  /* 0x00001fff00037589 */ /* 0x000e2800000e0000 */
[----:B------:R-:W1:Y:S01]  /*0080*/  SHFL.IDX PT, R2, R160, RZ, 0x1f ;  /* 0x00001fffa0027589 */ /* 0x000e6200000e0000 */
[----:B0-----:R-:W-:Y:S02]  /*0090*/  R2UR UR10, R3 ;  /* 0x00000000030a72ca */ /* 0x001fe400000e0000 */
[----:B-1----:R-:W-:-:S11]  /*00a0*/  R2UR UR5, R2 ;  /* 0x00000000020572ca */ /* 0x002fd600000e0000 */
[----:B------:R-:W-:Y:S02]  /*00b0*/  USHF.R.S32.HI UR4, URZ, 0x1f, UR10 ;  /* 0x0000001f3f047899 */ /* 0x000fe4000801140a */
[----:B------:R-:W-:Y:S02]  /*00c0*/  ISETP.NE.OR P0, PT, RZ, UR10, !P0 ;  /* 0x0000000aff007c0c */ /* 0x000fe4000c705670 */
[----:B------:R-:W-:-:S04]  /*00d0*/  ULEA.HI UR4, UR4, UR10, URZ, 0x2 ;  /* 0x0000000a04047291 */ /* 0x000fc8000f8f103f */
[----:B------:R-:W-:-:S04]  /*00e0*/  ULOP3.LUT UR4, UR4, 0xfffffffc, URZ, 0xc0, !UPT ;  /* 0xfffffffc04047892 */ /* 0x000fc8000f8ec03f */
[----:B------:R-:W-:-:S03]  /*00f0*/  UIADD3 UR10, UR10, -UR4, URZ ;  /* 0x800000040a0a7290 */ /* 0x000fc6000fffe03f */
[----:B------:R-:W-:Y:S09]  /*0100*/  @P0 BRA `(.L_x_1) ;  /* 0x0000000000200947 */ /* 0x000ff20003800000 */
[----:B------:R-:W-:Y:S02]  /*0110*/  ULDC.64 UR6, c[0x0][0x198] ;  /* 0x0000660000067ab9 */ /* 0x000fe40000000a00 */
[----:B------:R-:W-:Y:S02]  /*0120*/  UIADD3 UR8, UP0, UR6, 0xf0, URZ ;  /* 0x000000f006087890 */ /* 0x000fe4000ff1e03f */
[----:B------:R-:W-:Y:S02]  /*0130*/  UIADD3 UR6, UP1, UR6, 0x1f0, URZ ;  /* 0x000001f006067890 */ /* 0x000fe4000ff3e03f */
[----:B------:R-:W-:Y:S02]  /*0140*/  UIADD3.X UR9, URZ, UR7, URZ, UP0, !UPT ;  /* 0x000000073f097290 */ /* 0x000fe400087fe43f */
[----:B------:R-:W-:-:S07]  /*0150*/  UIADD3.X UR7, URZ, UR7, URZ, UP1, !UPT ;  /* 0x000000073f077290 */ /* 0x000fce0008ffe43f */
[----:B------:R0:W-:Y:S02]  /*0160*/  UTMACCTL.PF [UR8] ;  /* 0x00000000080079b9 */ /* 0x0001e40008040000 */
[----:B------:R0:W-:Y:S02]  /*0170*/  UTMACCTL.PF [UR6] ;  /* 0x00000000060079b9 */ /* 0x0001e40008040000 */
[----:B0-----:R-:W-:Y:S01]  /*0180*/  NOP ;  /* 0x0000000000007918 */ /* 0x001fe20000000000 */
.L_x_1:
[----:B------:R-:W-:Y:S05]  /*0190*/  BSYNC B0 ;  /* 0x0000000000007941 */ /* 0x000fea0003800000 */
.L_x_0:
[----:B------:R-:W0:Y:S01]  /*01a0*/  SHFL.IDX PT, R2, R0, RZ, 0x1f ;  /* 0x00001fff00027589 */ /* 0x000e2200000e0000 */
[----:B------:R-:W-:Y:S01]  /*01b0*/  UISETP.NE.AND UP0, UPT, UR10, 0x3, UPT ;  /* 0x000000030a00788c */ /* 0x000fe2000bf05270 */
[----:B------:R-:W-:Y:S01]  /*01c0*/  ISETP.NE.AND P1, PT, RZ, UR5, PT ;  /* 0x00000005ff007c0c */ /* 0x000fe2000bf25270 */
[----:B------:R-:W-:Y:S02]  /*01d0*/  UIADD3 UR18, UR5, -0x1, URZ ;  /* 0xffffffff05127890 */ /* 0x000fe4000fffe03f */
[----:B------:R-:W-:Y:S02]  /*01e0*/  UISETP.EQ.OR UP0, UPT, UR10, URZ, !UP0 ;  /* 0x0000003f0a00728c */ /* 0x000fe4000c702670 */
[----:B------:R-:W-:Y:S02]  /*01f0*/  UISETP.GE.U32.AND UP1, UPT, UR18, 0x2, UPT ;  /* 0x000000021200788c */ /* 0x000fe4000bf26070 */
[----:B------:R-:W-:-:S04]  /*0200*/  UISETP.EQ.AND UP0, UPT, UR5, URZ, UP0 ;  /* 0x0000003f0500728c */ /* 0x000fc80008702270 */
[----:B------:R-:W-:-:S04]  /*0210*/  USEL UR37, URZ, 0x1, !UP0 ;  /* 0x000000013f257887 */ /* 0x000fc8000c000000 */
[----:B------:R-:W-:Y:S01]  /*0220*/  USEL UR37, UR37, 0x2, UP1 ;  /* 0x0000000225257887 */ /* 0x000fe20008800000 */
[----:B0-----:R-:W-:-:S13]  /*0230*/  ISETP.NE.AND P0, PT, R2, RZ, PT ;  /* 0x000000ff0200720c */ /* 0x001fda0003f05270 */
[----:B------:R-:W-:Y:S05]  /*0240*/  @P0 BRA `(.L_x_2) ;  /* 0x0000000000700947 */ /* 0x000fea0003800000 */
[----:B------:R-:W0:Y:S01]  /*0250*/  S2UR UR8, SR_CgaCtaId ;  /* 0x00000000000879c3 */ /* 0x000e220000008800 */
[----:B------:R-:W-:Y:S01]  /*0260*/  UMOV UR4, 0x400 ;  /* 0x0000040000047882 */ /* 0x000fe20000000000 */
[----:B------:R-:W-:Y:S01]  /*0270*/  UMOV UR5, 0x1 ;  /* 0x0000000100057882 */ /* 0x000fe20000000000 */
[----:B------:R-:W-:Y:S01]  /*0280*/  UMOV UR6, 0x100 ;  /* 0x0000010000067882 */ /* 0x000fe20000000000 */
[----:B------:R-:W-:Y:S01]  /*0290*/  ELECT P0, URZ, PT ;  /* 0x00000000003f782f */ /* 0x000fe20003800000 */
[----:B------:R-:W-:-:S04]  /*02a0*/  UIADD3 UR6, -UR6, 0x100000, URZ ;  /* 0x0010000006067890 */ /* 0x000fc8000fffe13f */
[----:B------:R-:W-:Y:S02]  /*02b0*/  USHF.L.U32 UR7, UR6, 0xb, URZ ;  /* 0x0000000b06077899 */ /* 0x000fe4000800063f */
[----:B------:R-:W-:Y:S02]  /*02c0*/  USHF.L.U32 UR6, UR6, 0x1, URZ ;  /* 0x0000000106067899 */ /* 0x000fe4000800063f */
[----:B0-----:R-:W-:Y:S02]  /*02d0*/  ULEA UR8, UR8, UR4, 0x18 ;  /* 0x0000000408087291 */ /* 0x001fe4000f8ec03f */
[----:B------:R-:W-:-:S04]  /*02e0*/  UIADD3 UR4, -UR5, 0x100000, URZ ;  /* 0x0010000005047890 */ /* 0x000fc8000fffe13f */
[----:B------:R-:W-:Y:S02]  /*02f0*/  USHF.L.U32 UR5, UR4, 0xb, URZ ;  /* 0x0000000b04057899 */ /* 0x000fe4000800063f */
[----:B------:R-:W-:Y:S01]  /*0300*/  USHF.L.U32 UR4, UR4, 0x1, URZ ;  /* 0x0000000104047899 */ /* 0x000fe2000800063f */
[----:B------:R-:W0:Y:S11]  /*0310*/  FENCE.VIEW.ASYNC.S ;  /* 0x00000000000073c6 */ /* 0x000e360000000000 */
[----:B0-----:R0:W1:Y:S01]  /*0320*/  SYNCS.EXCH.64 URZ, [UR8], UR4 ;  /* 0x00000004083f75b2 */ /* 0x0010620008000100 */
[----:B------:R0:W2:Y:S01]  /*0330*/  SYNCS.EXCH.64 URZ, [UR8+0x38], UR6 ;  /* 0x00003806083f75b2 */ /* 0x0000a20008000100 */
[----:B------:R0:W3:Y:S01]  /*0340*/  SYNCS.EXCH.64 URZ, [UR8+0x8], UR4 ;  /* 0x00000804083f75b2 */ /* 0x0000e20008000100 */
[----:B------:R0:W4:Y:S01]  /*0350*/  SYNCS.EXCH.64 URZ, [UR8+0x40], UR6 ;  /* 0x00004006083f75b2 */ /* 0x0001220008000100 */
[----:B------:R0:W0:Y:S01]  /*0360*/  SYNCS.EXCH.64 URZ, [UR8+0x10], UR4 ;  /* 0x00001004083f75b2 */ /* 0x0000220008000100 */
        /* <DEDUP_REMOVED lines=9> */
[----:B------:R-:W-:Y:S01]  /*0400*/  NOP ;  /* 0x0000000000007918 */ /* 0x000fe20000000000 */
.L_x_2:
[----:B------:R-:W5:Y:S01]  /*0410*/  SHFL.IDX PT, R0, R0, RZ, 0x1f ;  /* 0x00001fff00007589 */ /* 0x000f6200000e0000 */
[----:B------:R-:W-:Y:S01]  /*0420*/  ELECT P0, URZ, PT ;  /* 0x00000000003f782f */ /* 0x000fe20003800000 */
[----:B------:R-:W1:Y:S01]  /*0430*/  S2UR UR17, SR_CTAID.Y ;  /* 0x00000000001179c3 */ /* 0x000e620000002600 */
[----:B0-----:R-:W-:Y:S01]  /*0440*/  ULDC UR5, c[0x0][0x65c] ;  /* 0x0001970000057ab9 */ /* 0x001fe20000000800 */
[----:B------:R-:W-:Y:S01]  /*0450*/  UMOV UR12, 0x20 ;  /* 0x00000020000c7882 */ /* 0x000fe20000000000 */
[----:B------:R-:W-:Y:S01]  /*0460*/  UISETP.NE.AND UP2, UPT, UR5, 0x1, UPT ;  /* 0x000000010500788c */ /* 0x000fe2000bf45270 */
[----:B------:R-:W-:Y:S01]  /*0470*/  NOP ;  /* 0x0000000000007918 */ /* 0x000fe20000000000 */
[----:B------:R-:W-:Y:S02]  /*0480*/  NOP ;  /* 0x0000000000007918 */ /* 0x000fe40000000000 */
[----:B------:R-:W-:Y:S01]  /*0490*/  UP2UR UR38, UPR, URZ, 0x4 ;  /* 0x000000043f267883 */ /* 0x000fe20008000000 */
[----:B------:R-:W0:Y:S01]  /*04a0*/  S2UR UR4, SR_CTAID.X ;  /* 0x00000000000479c3 */ /* 0x000e220000002500 */
[----:B------:R-:W-:-:S02]  /*04b0*/  PLOP3.LUT P2, PT, PT, PT, UP2, 0x80, 0x0 ;  /* 0x000000000000781c */ /* 0x000fc40003f4f028 */
[----:B------:R-:W-:Y:S02]  /*04c0*/  PLOP3.LUT P4, PT, PT, PT, UP2, 0x80, 0x0 ;  /* 0x000000000000781c */ /* 0x000fe40003f8f028 */
[----:B------:R-:W-:Y:S01]  /*04d0*/  PLOP3.LUT P3, PT, PT, PT, UP2, 0x80, 0x0 ;  /* 0x000000000000781c */ /* 0x000fe20003f6f028 */
[----:B------:R-:W-:Y:S01]  /*04e0*/  @UP2 ULDC UR14, c[0x0][0x10] ;  /* 0x00000400000e2ab9 */ /* 0x000fe20000000800 */
[----:B------:R-:W-:Y:S01]  /*04f0*/  @UP2 UMOV UR9, URZ ;  /* 0x0000003f00092c82 */ /* 0x000fe20008000000 */
[----:B------:R-:W-:Y:S01]  /*0500*/  @!UP2 ULDC UR11, c[0x0][0xc] ;  /* 0x00000300000baab9 */ /* 0x000fe20000000800 */
[----:B-----5:R-:W-:Y:S01]  /*0510*/  ISETP.NE.OR P0, PT, R0, RZ, !P0 ;  /* 0x000000ff0000720c */ /* 0x020fe20004705670 */
[----:B-1----:R-:W-:Y:S02]  /*0520*/  @UP2 UMOV UR7, UR17 ;  /* 0x0000001100072c82 */ /* 0x002fe40008000000 */
[----:B------:R-:W-:Y:S01]  /*0530*/  @UP2 UMOV UR8, UR7 ;  /* 0x0000000700082c82 */ /* 0x000fe20008000000 */
[----:B------:R-:W-:Y:S01]  /*0540*/  @!UP2 UMOV UR7, UR17 ;  /* 0x000000110007ac82 */ /* 0x000fe20008000000 */
[----:B0-----:R-:W-:-:S08]  /*0550*/  @UP2 UIMAD.WIDE.U32 UR14, UR4, UR14, UR8 ;  /* 0x0000000e040e22a5 */ /* 0x001fd0000f8e0008 */
[----:B------:R-:W-:Y:S01]  /*0560*/  VOTEU.ALL UP0, P0 ;  /* 0x00000000003f7886 */ /* 0x000fe20000000000 */
[----:B------:R-:W-:Y:S01]  /*0570*/  VOTEU.ALL UP1, P0 ;  /* 0x00000000003f7886 */ /* 0x000fe20000020000 */
[----:B------:R-:W-:-:S03]  /*0580*/  IMAD.U32 R2, RZ, RZ, UR14 ;  /* 0x0000000eff027e24 */ /* 0x000fc6000f8e00ff */
[----:B------:R-:W0:Y:S01]  /*0590*/  @!UP0 S2UR UR6, SR_CgaCtaId ;  /* 0x00000000000689c3 */ /* 0x000e220000008800 */
[----:B------:R-:W-:Y:S01]  /*05a0*/  @!UP0 UMOV UR5, 0x400 ;  /* 0x0000040000058882 */ /* 0x000fe20000000000 */
[----:B------:R-:W-:-:S04]  /*05b0*/  @!UP0 UIADD3 UR12, -UR12, 0x100000, URZ ;  /* 0x001000000c0c8890 */ /* 0x000fc8000fffe13f */
[----:B------:R-:W-:Y:S02]  /*05c0*/  @!UP0 USHF.L.U32 UR13, UR12, 0xb, URZ ;  /* 0x0000000b0c0d8899 */ /* 0x000fe4000800063f */
[----:B------:R-:W-:Y:S01]  /*05d0*/  @!UP0 USHF.L.U32 UR12, UR12, 0x1, URZ ;  /* 0x000000010c0c8899 */ /* 0x000fe2000800063f */
[----:B------:R-:W-:Y:S01]  /*05e0*/  IMAD.U32 R3, RZ, RZ, UR15 ;  /* 0x0000000fff037e24 */ /* 0x000fe2000f8e00ff */
[----:B0-----:R-:W-:Y:S01]  /*05f0*/  @!UP0 ULEA UR16, UR6, UR5, 0x18 ;  /* 0x0000000506108291 */ /* 0x001fe2000f8ec03f */
[----:B------:R-:W-:Y:S01]  /*0600*/  VOTEU.ALL UP0, P0 ;  /* 0x00000000003f7886 */ /* 0x000fe20000000000 */
[----:B------:R-:W-:Y:S01]  /*0610*/  PLOP3.LUT P0, PT, PT, PT, UP2, 0x80, 0x0 ;  /* 0x000000000000781c */ /* 0x000fe20003f0f028 */
[----:B------:R-:W-:Y:S01]  /*0620*/  UMOV UR5, URZ ;  /* 0x0000003f00057c82 */ /* 0x000fe20008000000 */
[----:B------:R-:W-:Y:S01]  /*0630*/  @UP2 UMOV UR6, URZ ;  /* 0x0000003f00062c82 */ /* 0x000fe20008000000 */
[----:B------:R-:W-:Y:S02]  /*0640*/  @!UP2 UIMAD.WIDE.U32 UR8, UR11, UR7, UR4 ;  /* 0x000000070b08a2a5 */ /* 0x000fe4000f8e0004 */
[----:B------:R-:W-:-:S04]  /*0650*/  @UP2 UIADD3 UR6, UR15, UR6, URZ ;  /* 0x000000060f062290 */ /* 0x000fc8000fffe03f */
[----:B------:R-:W-:Y:S01]  /*0660*/  IMAD.U32 R5, RZ, RZ, UR9 ;  /* 0x00000009ff057e24 */ /* 0x000fe2000f8e00ff */
[----:B------:R-:W0:Y:S02]  /*0670*/  FENCE.VIEW.ASYNC.S ;  /* 0x00000000000073c6 */ /* 0x000e240000000000 */
[----:B0-----:R0:W2:Y:S01]  /*0680*/  @!UP0 SYNCS.EXCH.64 URZ, [UR16+0x80], UR12 ;  /* 0x0000800c103f85b2 */ /* 0x0010a20008000100 */
[----:B------:R-:W-:Y:S02]  /*0690*/  @P2 IMAD.U32 R6, RZ, RZ, UR6 ;  /* 0x00000006ff062e24 */ /* 0x000fe4000f8e00ff */
[----:B------:R-:W-:Y:S01]  /*06a0*/  @P0 IMAD.MOV.U32 R7, RZ, RZ, R2 ;  /* 0x000000ffff070224 */ /* 0x000fe200078e0002 */
[----:B------:R-:W-:Y:S01]  /*06b0*/  MOV R2, UR8 ;  /* 0x0000000800027c02 */ /* 0x000fe20008000f00 */
[----:B------:R-:W-:Y:S02]  /*06c0*/  @!P4 IMAD.MOV.U32 R6, RZ, RZ, R5 ;  /* 0x000000ffff06c224 */ /* 0x000fe400078e0005 */
[----:B------:R-:W-:-:S02]  /*06d0*/  IMAD.U32 R3, RZ, RZ, UR9 ;  /* 0x00000009ff037e24 */ /* 0x000fc4000f8e00ff */
[----:B------:R-:W-:Y:S01]  /*06e0*/  @!P3 IMAD.MOV.U32 R7, RZ, RZ, R2 ;  /* 0x000000ffff07b224 */ /* 0x000fe200078e0002 */
[----:B------:R0:W-:Y:S01]  /*06f0*/  STL [R1+0x200], R6 ;  /* 0x0002000601007387 */ /* 0x0001e20000100800 */
[----:B------:R-:W-:-:S03]  /*0700*/  IMAD.U32 R4, RZ, RZ, UR8 ;  /* 0x00000008ff047e24 */ /* 0x000fc6000f8e00ff */
[----:B------:R0:W-:Y:S01]  /*0710*/  STL [R1+0x204], R7 ;  /* 0x0002040701007387 */ /* 0x0001e20000100800 */
[----:B------:R0:W2:Y:S01]  /*0720*/  @!UP1 SYNCS.EXCH.64 URZ, [UR16+0x88], UR12 ;  /* 0x0000880c103f95b2 */ /* 0x0000a20008000100 */
[----:B------:R-:W-:Y:S01]  /*0730*/  NOP ;  /* 0x0000000000007918 */ /* 0x000fe20000000000 */
[----:B--234-:R-:W-:Y:S06]  /*0740*/  BAR.SYNC.DEFER_BLOCKING 0x0 ;  /* 0x0000000000007b1d */ /* 0x01cfec0000010000 */
[----:B------:R-:W-:Y:S05]  /*0750*/  @!P1 BRA `(.L_x_3) ;  /* 0x0000015400e09947 */ /* 0x000fea0003800000 */
[----:B------:R-:W-:-:S06]  /*0760*/  UISETP.GT.U32.AND UP0, UPT, UR18, 0x1, UPT ;  /* 0x000000011200788c */ /* 0x000fcc000bf04070 */
[----:B------:R-:W-:-:S13]  /*0770*/  PLOP3.LUT P0, PT, PT, PT, UP0, 0x80, 0x0 ;  /* 0x000000000000781c */ /* 0x000fda0003f0f008 */
[----:B0-----:R-:W-:Y:S05]  /*0780*/  @P0 EXIT ;  /* 0x000000000000094d */ /* 0x001fea0003800000 */
[----:B------:R-:W-:Y:S01]  /*0790*/  ULDC.64 UR8, c[0x0][0x650] ;  /* 0x0001940000087ab9 */ /* 0x000fe20000000a00 */
[----:B------:R-:W-:Y:S01]  /*07a0*/  UMOV UR42, 0xffffffff ;  /* 0xffffffff002a7882 */ /* 0x000fe20000000000 */
[----:B------:R-:W-:Y:S01]  /*07b0*/  ISETP.GE.U32.AND P0, PT, R7, UR8, PT ;  /* 0x0000000807007c0c */ /* 0x000fe2000bf06070 */
[----:B------:R-:W-:Y:S01]  /*07c0*/  UMOV UR43, 0xffffffff ;  /* 0xffffffff002b7882 */ /* 0x000fe20000000000 */
[----:B------:R-:W-:Y:S01]  /*07d0*/  UMOV UR44, 0xffffffff ;  /* 0xffffffff002c7882 */ /* 0x000fe20000000000 */
[----:B------:R-:W-:Y:S02]  /*07e0*/  PRMT R0, RZ, 0x7610, R0 ;  /* 0x00007610ff007816 */ /* 0x000fe40000000000 */
[----:B------:R-:W-:-:S13]  /*07f0*/  ISETP.GE.U32.AND.EX P0, PT, R6, UR9, PT, P0 ;  /* 0x0000000906007c0c */ /* 0x000fda000bf06100 */
[----:B------:R-:W-:Y:S05]  /*0800*/  @P0 BRA `(.L_x_4) ;  /* 0x0000000400800947 */ /* 0x000fea0003800000 */
[----:B------:R-:W-:Y:S01]  /*0810*/  I2FP.F32.U32 R0, UR4 ;  /* 0x0000000400007c45 */ /* 0x000fe20008201000 */
[----:B------:R-:W-:Y:S01]  /*0820*/  ULDC.64 UR16, c[0x0][0x628] ;  /* 0x00018a0000107ab9 */ /* 0x000fe20000000a00 */
[----:B------:R-:W-:Y:S01]  /*0830*/  ULDC UR6, c[0x0][0x150] ;  /* 0x0000540000067ab9 */ /* 0x000fe20000000800 */
[----:B------:R-:W-:Y:S01]  /*0840*/  ISETP.NE.U32.AND P0, PT, RZ, UR16, PT ;  /* 0x00000010ff007c0c */ /* 0x000fe2000bf05070 */
[----:B------:R-:W-:Y:S01]  /*0850*/  ULDC UR15, c[0x0][0x630] ;  /* 0x00018c00000f7ab9 */ /* 0x000fe20000000800 */
[----:B------:R-:W-:Y:S01]  /*0860*/  FMUL R0, R0, UR6 ;  /* 0x0000000600007c20 */ /* 0x000fe20008400000 */
[----:B------:R-:W-:Y:S01]  /*0870*/  R2UR UR18, R7 ;  /* 0x00000000071272ca */ /* 0x000fe200000e0000 */
[----:B------:R-:W-:Y:S01]  /*0880*/  ULDC UR20, c[0x0][0x154] ;  /* 0x0000550000147ab9 */ /* 0x000fe20000000800 */
[----:B------:R-:W-:Y:S01]  /*0890*/  ISETP.NE.AND.EX P0, PT, RZ, UR17, PT, P0 ;  /* 0x00000011ff007c0c */ /* 0x000fe2000bf05300 */
[----:B------:R0:W1:Y:S01]  /*08a0*/  F2I.U32.TRUNC.NTZ R2, R0 ;  /* 0x0000000000027305 */ /* 0x000062000020f000 */
[----:B------:R-:W-:-:S02]  /*08b0*/  R2UR UR19, R6 ;  /* 0x00000000061372ca */ /* 0x000fc400000e0000 */
[----:B------:R-:W-:Y:S02]  /*08c0*/  R2UR UR8, R7 ;  /* 0x00000000070872ca */ /* 0x000fe400000e0000 */
[----:B------:R-:W-:-:S07]  /*08d0*/  R2UR UR9, R6 ;  /* 0x00000000060972ca */ /* 0x000fce00000e0000 */
[----:B0-----:R-:W-:Y:S08]  /*08e0*/  @!P0 BRA `(.L_x_5) ;  /* 0x0000000000308947 */ /* 0x001ff00003800000 */
[----:B------:R-:W-:Y:S01]  /*08f0*/  R2UR UR8, R7 ;  /* 0x00000000070872ca */ /* 0x000fe200000e0000 */
[----:B------:R-:W-:Y:S01]  /*0900*/  ULDC UR6, c[0x0][0x634] ;  /* 0x00018d0000067ab9 */ /* 0x000fe20000000800 */
[----:B------:R-:W-:-:S11]  /*0910*/  R2UR UR14, R6 ;  /* 0x00000000060e72ca */ /* 0x000fd600000e0000 */
[----:B------:R-:W-:-:S04]  /*0920*/  UIADD3 UR6, UP0, UR8, UR6, URZ ;  /* 0x0000000608067290 */ /* 0x000fc8000ff1e03f */
[----:B------:R-:W-:-:S04]  /*0930*/  UIADD3.X UR14, URZ, UR14, URZ, UP0, !UPT ;  /* 0x0000000e3f0e7290 */ /* 0x000fc800087fe43f */
[----:B------:R-:W-:-:S04]  /*0940*/  UIMAD.WIDE.U32 UR8, UR14, UR16, URZ ;  /* 0x000000100e0872a5 */ /* 0x000fc8000f8e003f */
[----:B------:R-:W-:Y:S02]  /*0950*/  UIMAD.WIDE.U32 UR10, UP0, UR6, UR17, UR8 ;  /* 0x00000011060a72a5 */ /* 0x000fe4000f800008 */
[----:B------:R-:W-:Y:S02]  /*0960*/  UIMAD.WIDE.U32 UR8, UR6, UR16, URZ ;  /* 0x00000010060872a5 */ /* 0x000fe4000f8e003f */
[----:B------:R-:W-:Y:S02]  /*0970*/  UIADD3.X UR13, URZ, URZ, URZ, UP0, !UPT ;  /* 0x0000003f3f0d7290 */ /* 0x000fe400087fe43f */
[----:B------:R-:W-:Y:S01]  /*0980*/  UIADD3 URZ, UP0, UR9, UR10, URZ ;  /* 0x0000000a093f7290 */ /* 0x000fe2000ff1e03f */
[----:B------:R-:W-:-:S03]  /*0990*/  UMOV UR12, UR11 ;  /* 0x0000000b000c7c82 */ /* 0x000fc60008000000 */
[----:B------:R-:W-:-:S12]  /*09a0*/  UIMAD.WIDE.U32.X UR8, UR14, UR17, UR12, UP0 ;  /* 0x000000110e0872a5 */ /* 0x000fd800080e040c */
.L_x_5:
[----:B------:R-:W-:Y:S01]  /*09b0*/  USHF.R.U64 UR44, UR8, UR15, UR9 ;  /* 0x0000000f082c7299 */ /* 0x000fe20008001209 */
[----:B------:R-:W-:Y:S01]  /*09c0*/  I2FP.F32.U32 R0, UR7 ;  /* 0x0000000700007c45 */ /* 0x000fe20008201000 */
[----:B------:R-:W-:Y:S01]  /*09d0*/  USHF.R.U32.HI UR5, URZ, UR15, UR9 ;  /* 0x0000000f3f057299 */ /* 0x000fe20008011609 */
[----:B-1----:R-:W-:Y:S01]  /*09e0*/  R2UR UR12, R2 ;  /* 0x00000000020c72ca */ /* 0x002fe200000e0000 */
[----:B------:R-:W-:Y:S02]  /*09f0*/  UIADD3 UR6, UP0, URZ, -UR44, URZ ;  /* 0x8000002c3f067290 */ /* 0x000fe4000ff1e03f */
[----:B------:R-:W-:Y:S01]  /*0a00*/  FMUL R0, R0, UR20 ;  /* 0x0000001400007c20 */ /* 0x000fe20008400000 */
[----:B------:R-:W-:Y:S01]  /*0a10*/  ULDC.64 UR8, c[0x0][0x620] ;  /* 0x0001880000087ab9 */ /* 0x000fe20000000a00 */
[----:B------:R-:W-:Y:S01]  /*0a20*/  UIADD3.X UR5, URZ, ~UR5, URZ, UP0, !UPT ;  /* 0x800000053f057290 */ /* 0x000fe200087fe43f */
[----:B------:R-:W-:Y:S01]  /*0a30*/  UMOV UR10, UR18 ;  /* 0x00000012000a7c82 */ /* 0x000fe20008000000 */
[----:B------:R-:W-:-:S02]  /*0a40*/  UMOV UR11, UR19 ;  /* 0x00000013000b7c82 */ /* 0x000fc40008000000 */
[----:B------:R-:W-:Y:S01]  /*0a50*/  UIMAD UR5, UR5, UR8, URZ ;  /* 0x00000008050572a4 */ /* 0x000fe2000f8e023f */
[----:B------:R-:W0:Y:S01]  /*0a60*/  F2I.U32.TRUNC.NTZ R0, R0 ;  /* 0x0000000000007305 */ /* 0x000e22000020f000 */
[----:B------:R-:W-:Y:S02]  /*0a70*/  UIMAD.WIDE.U32 UR10, UR6, UR8, UR10 ;  /* 0x00000008060a72a5 */ /* 0x000fe4000f8e000a */
[----:B------:R-:W-:Y:S01]  /*0a80*/  UIMAD UR6, UR6, UR9, UR5 ;  /* 0x00000009060672a4 */ /* 0x000fe2000f8e0205 */
[----:B------:R-:W-:Y:S01]  /*0a90*/  ULDC UR21, c[0x0][0x658] ;  /* 0x0001960000157ab9 */ /* 0x000fe20000000800 */
[----:B------:R-:W-:Y:S02]  /*0aa0*/  UMOV UR19, 0xffffffff ;  /* 0xffffffff00137882 */ /* 0x000fe40000000000 */
[----:B------:R-:W-:Y:S01]  /*0ab0*/  UIADD3 UR6, UR11, UR6, URZ ;  /* 0x000000060b067290 */ /* 0x000fe2000fffe03f */
[----:B------:R-:W-:Y:S01]  /*0ac0*/  ULDC UR15, c[0x0][0x618] ;  /* 0x00018600000f7ab9 */ /* 0x000fe20000000800 */
[----:B------:R-:W-:Y:S01]  /*0ad0*/  ULDC.64 UR8, c[0x0][0x640] ;  /* 0x0001900000087ab9 */ /* 0x000fe20000000a00 */
[----:B------:R-:W-:Y:S01]  /*0ae0*/  USHF.L.U32 UR11, UR19, UR21, URZ ;  /* 0x00000015130b7299 */ /* 0x000fe2000800063f */
[----:B------:R-:W-:Y:S01]  /*0af0*/  ISETP.NE.U32.AND P0, PT, RZ, UR8, PT ;  /* 0x00000008ff007c0c */ /* 0x000fe2000bf05070 */
[----:B------:R-:W-:-:S02]  /*0b00*/  USHF.R.U64 UR19, UR10, UR15, UR6 ;  /* 0x0000000f0a137299 */ /* 0x000fc40008001206 */
[----:B------:R-:W-:Y:S01]  /*0b10*/  USHF.R.U32.HI UR10, URZ, UR15, UR6 ;  /* 0x0000000f3f0a7299 */ /* 0x000fe20008011606 */
[----:B0-----:R-:W-:Y:S01]  /*0b20*/  R2UR UR14, R0 ;  /* 0x00000000000e72ca */ /* 0x001fe200000e0000 */
[----:B------:R-:W-:Y:S01]  /*0b30*/  ULDC UR17, c[0x0][0x608] ;  /* 0x0001820000117ab9 */ /* 0x000fe20000000800 */
[----:B------:R-:W-:Y:S01]  /*0b40*/  ISETP.NE.AND.EX P0, PT, RZ, UR9, PT, P0 ;  /* 0x00000009ff007c0c */ /* 0x000fe2000bf05300 */
[----:B------:R-:W-:Y:S02]  /*0b50*/  USHF.R.U64 UR23, UR19, UR17, UR10 ;  /* 0x0000001113177299 */ /* 0x000fe4000800120a */
[----:B------:R-:W-:Y:S01]  /*0b60*/  USHF.R.U32.HI UR10, URZ, UR17, UR10 ;  /* 0x000000113f0a7299 */ /* 0x000fe2000801160a */
[----:B------:R-:W-:Y:S01]  /*0b70*/  UMOV UR16, 0x1 ;  /* 0x0000000100107882 */ /* 0x000fe20000000000 */
[----:B------:R-:W-:Y:S02]  /*0b80*/  UIADD3 UR12, -UR12, URZ, URZ ;  /* 0x0000003f0c0c7290 */ /* 0x000fe4000fffe13f */
[----:B------:R-:W-:-:S02]  /*0b90*/  USHF.R.U64 UR24, UR23, UR21, UR10 ;  /* 0x0000001517187299 */ /* 0x000fc4000800120a */
[----:B------:R-:W-:Y:S01]  /*0ba0*/  USHF.L.U32 UR6, UR16, UR21, URZ ;  /* 0x0000001510067299 */ /* 0x000fe2000800063f */
[----:B------:R-:W-:Y:S01]  /*0bb0*/  ULDC UR13, c[0x0][0x144] ;  /* 0x00005100000d7ab9 */ /* 0x000fe20000000800 */
[----:B------:R-:W-:Y:S01]  /*0bc0*/  ULDC UR5, c[0x0][0x600] ;  /* 0x0001800000057ab9 */ /* 0x000fe20000000800 */
[----:B------:R-:W-:Y:S02]  /*0bd0*/  ULOP3.LUT UR16, URZ, UR11, URZ, 0x33, !UPT ;  /* 0x0000000b3f107292 */ /* 0x000fe4000f8e333f */
[----:B------:R-:W-:Y:S02]  /*0be0*/  USHF.R.U32.HI UR11, URZ, UR21, UR10 ;  /* 0x000000153f0b7299 */ /* 0x000fe4000801160a */
[----:B------:R-:W-:Y:S02]  /*0bf0*/  UIADD3 UR18, UR5, -0x1, URZ ;  /* 0xffffffff05127890 */ /* 0x000fe4000fffe03f */
[----:B------:R-:W-:Y:S02]  /*0c00*/  UIADD3 UR20, -UR14, URZ, URZ ;  /* 0x0000003f0e147290 */ /* 0x000fe4000fffe13f */
[----:B------:R-:W-:Y:S01]  /*0c10*/  UIMAD UR4, UR13, UR12, UR4 ;  /* 0x0000000c0d0472a4 */ /* 0x000fe2000f8e0204 */
[----:B------:R-:W-:Y:S01]  /*0c20*/  ULDC UR25, c[0x0][0x148] ;  /* 0x0000520000197ab9 */ /* 0x000fe20000000800 */
[----:B------:R-:W-:Y:S01]  /*0c30*/  ULDC UR21, c[0x0][0x648] ;  /* 0x0001920000157ab9 */ /* 0x000fe20000000800 */
[----:B------:R-:W-:Y:S01]  /*0c40*/  ULDC UR22, c[0x0][0x638] ;  /* 0x00018e0000167ab9 */ /* 0x000fe20000000800 */
[----:B------:R-:W-:Y:S01]  /*0c50*/  UMOV UR10, UR24 ;  /* 0x00000018000a7c82 */ /* 0x000fe20008000000 */
[----:B------:R-:W-:Y:S07]  /*0c60*/  @!P0 BRA `(.L_x_6) ;  /* 0x0000000000308947 */ /* 0x000fee0003800000 */
[----:B------:R-:W-:Y:S02]  /*0c70*/  ULDC UR14, c[0x0][0x64c] ;  /* 0x00019300000e7ab9 */ /* 0x000fe40000000800 */
        /* <DEDUP_REMOVED lines=8> */
[----:B------:R-:W-:-:S07]  /*0d00*/  UIMAD.WIDE.U32.X UR8, UR17, UR9, UR14, UP0 ;  /* 0x00000009110872a5 */ /* 0x000fce00080e040e */
[----:B------:R-:W-:Y:S01]  /*0d10*/  UMOV UR10, UR8 ;  /* 0x00000008000a7c82 */ /* 0x000fe20008000000 */
[----:B------:R-:W-:-:S05]  /*0d20*/  UMOV UR11, UR9 ;  /* 0x00000009000b7c82 */ /* 0x000fca0008000000 */
.L_x_6:
[----:B------:R-:W-:Y:S01]  /*0d30*/  UISETP.NE.AND UP0, UPT, UR38, URZ, UPT ;  /* 0x0000003f2600728c */ /* 0x000fe2000bf05270 */
[----:B------:R-:W-:Y:S01]  /*0d40*/  MOV R0, 0x1 ;  /* 0x0000000100007802 */ /* 0x000fe20000000f00 */
[----:B------:R-:W-:Y:S02]  /*0d50*/  USHF.R.U64 UR8, UR10, UR21, UR11 ;  /* 0x000000150a087299 */ /* 0x000fe4000800120b */
[----:B------:R-:W-:Y:S02]  /*0d60*/  ULOP3.LUT UR16, UR23, UR16, URZ, 0xc0, !UPT ;  /* 0x0000001017107292 */ /* 0x000fe4000f8ec03f */
[----:B------:R-:W-:Y:S02]  /*0d70*/  ULOP3.LUT UR18, UR19, UR18, URZ, 0xc0, !UPT ;  /* 0x0000001213127292 */ /* 0x000fe4000f8ec03f */
[----:B------:R-:W-:-:S03]  /*0d80*/  UIMAD UR16, UR6, UR8, UR16 ;  /* 0x00000008061072a4 */ /* 0x000fc6000f8e0210 */
[----:B------:R-:W-:Y:S02]  /*0d90*/  @UP0 UIMAD UR4, UR25, UR20, UR7 ;  /* 0x00000014190402a4 */ /* 0x000fe4000f8e0207 */
[----:B------:R-:W-:-:S04]  /*0da0*/  UIADD3 UR7, -UR8, URZ, URZ ;  /* 0x0000003f08077290 */ /* 0x000fc8000fffe13f */
[----:B------:R-:W-:-:S03]  /*0db0*/  UIMAD UR6, UR7, UR22, UR24 ;  /* 0x00000016070672a4 */ /* 0x000fc6000f8e0218 */
[----:B------:R-:W-:Y:S01]  /*0dc0*/  ULDC UR7, c[0x0][0x610] ;  /* 0x0001840000077ab9 */ /* 0x000fe20000000800 */
[----:B------:R-:W-:Y:S02]  /*0dd0*/  UIMAD UR6, UR6, UR5, UR18 ;  /* 0x00000005060672a4 */ /* 0x000fe4000f8e0212 */
[----:B------:R-:W-:-:S04]  /*0de0*/  UIMAD UR4, UR16, UR7, UR4 ;  /* 0x00000007100472a4 */ /* 0x000fc8000f8e0204 */
[----:B------:R-:W-:Y:S02]  /*0df0*/  USEL UR43, UR6, UR4, !UP0 ;  /* 0x00000004062b7287 */ /* 0x000fe4000c000000 */
[----:B------:R-:W-:-:S12]  /*0e00*/  USEL UR42, UR4, UR6, !UP0 ;  /* 0x00000006042a7287 */ /* 0x000fd8000c000000 */
.L_x_4:
[----:B------:R-:W-:-:S08]  /*0e10*/  NOP ;  /* 0x0000000000007918 */ /* 0x000fd00000000000 */
[----:B------:R-:W0:Y:S02]  /*0e20*/  USETMAXREG.TRY_ALLOC.CTAPOOL UP0, 0xf0 ;  /* 0x000000f0000079c8 */ /* 0x000e240008000600 */
[----:B0-----:R-:W-:-:S13]  /*0e30*/  PLOP3.LUT P0, PT, PT, PT, UP0, 0x80, 0x0 ;  /* 0x000000000000781c */ /* 0x001fda0003f0f008 */
[----:B------:R-:W-:Y:S05]  /*0e40*/  @!P0 BRA `(.L_x_4) ;  /* 0xfffffffc00f08947 */ /* 0x000fea000383ffff */
[----:B------:R-:W-:Y:S01]  /*0e50*/  ULDC.64 UR4, c[0x0][0x598] ;  /* 0x0001660000047ab9 */ /* 0x000fe20000000a00 */
[----:B------:R-:W-:Y:S01]  /*0e60*/  ULDC.64 UR40, c[0x0][0x208] ;  /* 0x0000820000287ab9 */ /* 0x000fe20000000a00 */
[----:B------:R-:W-:-:S04]  /*0e70*/  ISETP.NE.U32.AND P0, PT, RZ, UR4, PT ;  /* 0x00000004ff007c0c */ /* 0x000fc8000bf05070 */
[----:B------:R-:W-:-:S13]  /*0e80*/  ISETP.NE.AND.EX P0, PT, RZ, UR5, PT, P0 ;  /* 0x00000005ff007c0c */ /* 0x000fda000bf05300 */
[----:B------:R-:W-:Y:S05]  /*0e90*/  @!P0 BRA `(.L_x_7) ;  /* 0x00000000001c8947 */ /* 0x000fea0003800000 */
[----:B------:R-:W0:Y:S02]  /*0ea0*/  LDC.64 R2, c[0x0][0x598] ;  /* 0x00016600ff027b82 */ /* 0x000e240000000a00 */
[----:B0-----:R-:W2:Y:S02]  /*0eb0*/  LDG.E.64 R2, desc[UR40][R2.64] ;  /* 0x0000002802027981 */ /* 0x001ea4000c1e1b00 */
[----:B--2---:R-:W-:-:S04]  /*0ec0*/  ISETP.NE.U32.AND P0, PT, R2, RZ, PT ;  /* 0x000000ff0200720c */ /* 0x004fc80003f05070 */
[----:B------:R-:W-:-:S13]  /*0ed0*/  ISETP.NE.AND.EX P0, PT, R3, RZ, PT, P0 ;  /* 0x000000ff0300720c */ /* 0x000fda0003f05300 */
[----:B------:R-:W-:Y:S05]  /*0ee0*/  @!P0 BRA `(.L_x_7) ;  /* 0x0000000000088947 */ /* 0x000fea0003800000 */
[----:B------:R0:W5:Y:S01]  /*0ef0*/  LD.E R2, desc[UR40][R2.64] ;  /* 0x0000002802027980 */ /* 0x000162000c101900 */
[----:B------:R-:W-:Y:S05]  /*0f00*/  BRA `(.L_x_8) ;  /* 0x0000000000247947 */ /* 0x000fea0003800000 */
.L_x_7:
[----:B------:R-:W-:Y:S02]  /*0f10*/  ULDC.64 UR4, c[0x0][0x588] ;  /* 0x0001620000047ab9 */ /* 0x000fe40000000a00 */
[----:B------:R-:W-:-:S04]  /*0f20*/  ISETP.NE.U32.AND P0, PT, RZ, UR4, PT ;  /* 0x00000004ff007c0c */ /* 0x000fc8000bf05070 */
[----:B------:R-:W-:-:S13]  /*0f30*/  ISETP.NE.AND.EX P0, PT, RZ, UR5, PT, P0 ;  /* 0x00000005ff007c0c */ /* 0x000fda000bf05300 */
[----:B------:R-:W-:Y:S05]  /*0f40*/  @!P0 BRA `(.L_x_9) ;  /* 0x00000000000c8947 */ /* 0x000fea0003800000 */
[----:B------:R-:W0:Y:S02]  /*0f50*/  LDC.64 R2, c[0x0][0x588] ;  /* 0x00016200ff027b82 */ /* 0x000e240000000a00 */
[----:B0-----:R1:W5:Y:S01]  /*0f60*/  LDG.E R2, desc[UR40][R2.64] ;  /* 0x0000002802027981 */ /* 0x001362000c1e1900 */
[----:B------:R-:W-:Y:S05]  /*0f70*/  BRA `(.L_x_8) ;  /* 0x0000000000087947 */ /* 0x000fea0003800000 */
.L_x_9:
[----:B------:R-:W-:Y:S02]  /*0f80*/  ULDC UR4, c[0x0][0x580] ;  /* 0x0001600000047ab9 */ /* 0x000fe40000000800 */
[----:B------:R-:W-:-:S07]  /*0f90*/  IMAD.U32 R2, RZ, RZ, UR4 ;  /* 0x00000004ff027e24 */ /* 0x000fce000f8e00ff */
.L_x_8:
[----:B------:R-:W-:Y:S02]  /*0fa0*/  ULDC.64 UR4, c[0x0][0x5a0] ;  /* 0x0001680000047ab9 */ /* 0x000fe40000000a00 */
[----:B------:R-:W-:-:S04]  /*0fb0*/  ISETP.NE.U32.AND P0, PT, RZ, UR4, PT ;  /* 0x00000004ff007c0c */ /* 0x000fc8000bf05070 */
[----:B------:R-:W-:-:S13]  /*0fc0*/  ISETP.NE.AND.EX P0, PT, RZ, UR5, PT, P0 ;  /* 0x00000005ff007c0c */ /* 0x000fda000bf05300 */
[----:B------:R-:W-:Y:S05]  /*0fd0*/  @!P0 BRA `(.L_x_10) ;  /* 0x00000000001c8947 */ /* 0x000fea0003800000 */
[----:B------:R-:W2:Y:S02]  /*0fe0*/  LDC.64 R4, c[0x0][0x5a0] ;  /* 0x00016800ff047b82 */ /* 0x000ea40000000a00 */
[----:B--2---:R-:W2:Y:S02]  /*0ff0*/  LDG.E.64 R4, desc[UR40][R4.64] ;  /* 0x0000002804047981 */ /* 0x004ea4000c1e1b00 */
[----:B--2---:R-:W-:-:S04]  /*1000*/  ISETP.NE.U32.AND P0, PT, R4, RZ, PT ;  /* 0x000000ff0400720c */ /* 0x004fc80003f05070 */
[----:B------:R-:W-:-:S13]  /*1010*/  ISETP.NE.AND.EX P0, PT, R5, RZ, PT, P0 ;  /* 0x000000ff0500720c */ /* 0x000fda0003f05300 */
[----:B------:R-:W-:Y:S05]  /*1020*/  @!P0 BRA `(.L_x_10) ;  /* 0x0000000000088947 */ /* 0x000fea0003800000 */
[----:B------:R2:W5:Y:S01]  /*1030*/  LD.E R16, desc[UR40][R4.64] ;  /* 0x0000002804107980 */ /* 0x000562000c101900 */
[----:B------:R-:W-:Y:S05]  /*1040*/  BRA `(.L_x_11) ;  /* 0x0000000000247947 */ /* 0x000fea0003800000 */
.L_x_10:
[----:B------:R-:W-:Y:S02]  /*1050*/  ULDC.64 UR4, c[0x0][0x590] ;  /* 0x0001640000047ab9 */ /* 0x000fe40000000a00 */
[----:B------:R-:W-:-:S04]  /*1060*/  ISETP.NE.U32.AND P0, PT, RZ, UR4, PT ;  /* 0x00000004ff007c0c */ /* 0x000fc8000bf05070 */
[----:B------:R-:W-:-:S13]  /*1070*/  ISETP.NE.AND.EX P0, PT, RZ, UR5, PT, P0 ;  /* 0x00000005ff007c0c */ /* 0x000fda000bf05300 */
[----:B------:R-:W-:Y:S05]  /*1080*/  @!P0 BRA `(.L_x_12) ;  /* 0x00000000000c8947 */ /* 0x000fea0003800000 */
[----:B------:R-:W2:Y:S02]  /*1090*/  LDC.64 R16, c[0x0][0x590] ;  /* 0x00016400ff107b82 */ /* 0x000ea40000000a00 */
[----:B--2---:R3:W5:Y:S01]  /*10a0*/  LDG.E R16, desc[UR40][R16.64] ;  /* 0x0000002810107981 */ /* 0x004762000c1e1900 */
[----:B------:R-:W-:Y:S05]  /*10b0*/  BRA `(.L_x_11) ;  /* 0x0000000000087947 */ /* 0x000fea0003800000 */
.L_x_12:
[----:B------:R-:W-:Y:S02]  /*10c0*/  ULDC UR4, c[0x0][0x584] ;  /* 0x0001610000047ab9 */ /* 0x000fe40000000800 */
[----:B------:R-:W-:-:S07]  /*10d0*/  IMAD.U32 R16, RZ, RZ, UR4 ;  /* 0x00000004ff107e24 */ /* 0x000fce000f8e00ff */
.L_x_11:
[----:B------:R-:W-:-:S13]  /*10e0*/  LOP3.LUT P0, RZ, R0, 0xff, RZ, 0xc0, !PT ;  /* 0x000000ff00ff7812 */ /* 0x000fda000780c0ff */
[----:B------:R-:W-:Y:S05]  /*10f0*/  @!P0 EXIT ;  /* 0x000000000000894d */ /* 0x000fea0003800000 */
[----:B------:R-:W-:Y:S01]  /*1100*/  ULDC UR4, c[0x0][0x28c] ;  /* 0x0000a30000047ab9 */ /* 0x000fe20000000800 */
[----:B------:R-:W-:Y:S01]  /*1110*/  UMOV UR36, URZ ;  /* 0x0000003f00247c82 */ /* 0x000fe20008000000 */
[----:B------:R-:W-:Y:S01]  /*1120*/  UIADD3 UR4, UR4, 0x1f, URZ ;  /* 0x0000001f04047890 */ /* 0x000fe2000fffe03f */
[----:B------:R-:W-:-:S03]  /*1130*/  UMOV UR39, URZ ;  /* 0x0000003f00277c82 */ /* 0x000fc60008000000 */
[----:B------:R-:W-:-:S04]  /*1140*/  USHF.R.S32.HI UR5, URZ, 0x1f, UR4 ;  /* 0x0000001f3f057899 */ /* 0x000fc80008011404 */
[----:B------:R-:W-:-:S04]  /*1150*/  ULEA.HI UR5, UR5, UR4, URZ, 0x5 ;  /* 0x0000000405057291 */ /* 0x000fc8000f8f283f */
[----:B------:R-:W-:-:S12]  /*1160*/  USHF.R.S32.HI UR45, URZ, 0x5, UR5 ;  /* 0x000000053f2d7899 */ /* 0x000fd80008011405 */
.L_x_540:
[----:B------:R-:W4:Y:S01]  /*1170*/  S2R R0, SR_TID.X ;  /* 0x0000000000007919 */ /* 0x000f220000002100 */
[----:B------:R-:W0:Y:S01]  /*1180*/  S2UR UR6, SR_CgaCtaId ;  /* 0x00000000000679c3 */ /* 0x000e220000008800 */
[----:B------:R-:W-:Y:S02]  /*1190*/  UMOV UR47, 0x400 ;  /* 0x00000400002f7882 */ /* 0x000fe40000000000 */
[----:B0-----:R-:W-:Y:S01]  /*11a0*/  ULEA UR47, UR6, UR47, 0x18 ;  /* 0x0000002f062f7291 */ /* 0x001fe2000f8ec03f */
[----:B----4-:R-:W-:-:S04]  /*11b0*/  LOP3.LUT R0, R0, 0x80, RZ, 0xc0, !PT ;  /* 0x0000008000007812 */ /* 0x010fc800078ec0ff */
[----:B------:R-:W-:-:S06]  /*11c0*/  SHF.R.U32.HI R0, RZ, 0x7, R0 ;  /* 0x00000007ff007819 */ /* 0x000fcc0000011600 */
[----:B------:R-:W0:Y:S02]  /*11d0*/  SHFL.IDX PT, R0, R0, RZ, 0x1f ;  /* 0x00001fff00007589 */ /* 0x000e2400000e0000 */
[----:B0-----:R-:W-:-:S13]  /*11e0*/  R2UR UR4, R0 ;  /* 0x00000000000472ca */ /* 0x001fda00000e0000 */
[----:B------:R-:W-:-:S04]  /*11f0*/  ULEA.HI UR5, UR4, UR4, URZ, 0x1 ;  /* 0x0000000404057291 */ /* 0x000fc8000f8f083f */
[----:B------:R-:W-:-:S04]  /*1200*/  ULOP3.LUT UR5, UR5, 0xffffe, URZ, 0xc0, !UPT ;  /* 0x000ffffe05057892 */ /* 0x000fc8000f8ec03f */
[----:B------:R-:W-:-:S03]  /*1210*/  UIADD3 UR5, UR4, -UR5, URZ ;  /* 0x8000000504057290 */ /* 0x000fc6000fffe03f */
[----:B------:R-:W-:Y:S01]  /*1220*/  ULDC UR4, c[0x0][0x28c] ;  /* 0x0000a30000047ab9 */ /* 0x000fe20000000800 */
[----:B------:R-:W-:Y:S01]  /*1230*/  ULEA UR5, UR5, UR47, 0xc ;  /* 0x0000002f05057291 */ /* 0x000fe2000f8e603f */
[----:B------:R-:W-:-:S03]  /*1240*/  ISETP.LT.AND P0, PT, RZ, UR4, PT ;  /* 0x00000004ff007c0c */ /* 0x000fc6000bf01270 */
[----:B------:R-:W-:-:S04]  /*1250*/  UIADD3 UR5, UR5, 0x180, URZ ;  /* 0x0000018005057890 */ /* 0x000fc8000fffe03f */
[----:B------:R-:W-:-:S04]  /*1260*/  USHF.R.U32.HI UR5, URZ, 0x4, UR5 ;  /* 0x000000043f057899 */ /* 0x000fc80008011605 */
[----:B------:R-:W-:Y:S02]  /*1270*/  ULOP3.LUT UR46, UR5, 0x3fff, URZ, 0xc0, !UPT ;  /* 0x00003fff052e7892 */ /* 0x000fe4000f8ec03f */
[----:B-1-3--:R-:W-:Y:S10]  /*1280*/  @P0 BRA `(.L_x_13) ;  /* 0x0000000000400947 */ /* 0x00aff40003800000 */
[----:B------:R-:W-:Y:S01]  /*1290*/  MOV R0, 0x0 ;  /* 0x0000000000007802 */ /* 0x000fe20000000f00 */
[----:B------:R-:W-:Y:S01]  /*12a0*/  ULDC.64 UR4, c[0x4][0x68] ;  /* 0x01001a0000047ab9 */ /* 0x000fe20000000a00 */
[----:B------:R-:W-:Y:S01]  /*12b0*/  ULDC.64 UR6, c[0x4][0x8] ;  /* 0x0100020000067ab9 */ /* 0x000fe20000000a00 */
[----:B--2---:R-:W-:Y:S01]  /*12c0*/  IMAD.U32 R4, RZ, RZ, UR4 ;  /* 0x00000004ff047e24 */ /* 0x004fe2000f8e00ff */
[----:B------:R0:W2:Y:S01]  /*12d0*/  LDC.64 R14, c[0x4][R0] ;  /* 0x01000000000e7b82 */ /* 0x0000a20000000a00 */
[----:B------:R-:W-:Y:S01]  /*12e0*/  IMAD.U32 R5, RZ, RZ, UR5 ;  /* 0x00000005ff057e24 */ /* 0x000fe2000f8e00ff */
[----:B------:R-:W-:Y:S01]  /*12f0*/  ULDC.64 UR4, c[0x4][0x70] ;  /* 0x01001c0000047ab9 */ /* 0x000fe20000000a00 */
[----:B------:R-:W-:Y:S01]  /*1300*/  IMAD.U32 R10, RZ, RZ, UR6 ;  /* 0x00000006ff0a7e24 */ /* 0x000fe2000f8e00ff */
[----:B------:R-:W-:Y:S01]  /*1310*/  MOV R7, UR5 ;  /* 0x0000000500077c02 */ /* 0x000fe20008000f00 */
[----:B------:R-:W-:Y:S02]  /*1320*/  IMAD.U32 R6, RZ, RZ, UR4 ;  /* 0x00000004ff067e24 */ /* 0x000fe4000f8e00ff */
[----:B------:R-:W-:-:S02]  /*1330*/  IMAD.U32 R11, RZ, RZ, UR7 ;  /* 0x00000007ff0b7e24 */ /* 0x000fc4000f8e00ff */
[----:B------:R-:W-:Y:S02]  /*1340*/  IMAD.MOV.U32 R8, RZ, RZ, 0x1e1 ;  /* 0x000001e1ff087424 */ /* 0x000fe400078e00ff */
[----:B------:R-:W-:Y:S02]  /*1350*/  IMAD.MOV.U32 R12, RZ, RZ, 0x1 ;  /* 0x00000001ff0c7424 */ /* 0x000fe400078e00ff */
[----:B0-----:R-:W-:-:S07]  /*1360*/  IMAD.MOV.U32 R13, RZ, RZ, RZ ;  /* 0x000000ffff0d7224 */ /* 0x001fce00078e00ff */
[----:B------:R-:W-:-:S07]  /*1370*/  LEPC R20, `(.L_x_13) ;  /* 0x000000001014794e */ /* 0x000fce0000000000 */
[----:B-123-5:R-:W-:Y:S05]  /*1380*/  CALL.ABS.NOINC R14 ;  /* 0x000000000e007343 */ /* 0x02efea0003c00000 */
.L_x_13:
[----:B------:R-:W-:-:S06]  /*1390*/  ULOP3.LUT UR4, UR37, 0x1, URZ, 0xfc, !UPT ;  /* 0x0000000125047892 */ /* 0x000fcc000f8efc3f */
[----:B------:R-:W-:-:S04]  /*13a0*/  MOV R0, UR4 ;  /* 0x0000000400007c02 */ /* 0x000fc80008000f00 */
[----:B------:R-:W-:-:S13]  /*13b0*/  ISETP.NE.AND P0, PT, R0, 0x3, PT ;  /* 0x000000030000780c */ /* 0x000fda0003f05270 */
[----:B------:R-:W-:Y:S05]  /*13c0*/  @!P0 BRA `(.L_x_14) ;  /* 0x0000000000048947 */ /* 0x000fea0003800000 */
[----:B------:R-:W-:Y:S01]  /*13d0*/  BPT.TRAP 0x1 ;  /* 0x000000040000795c */ /* 0x000fe20000300000 */
.L_x_14:
[----:B-1----:R-:W-:Y:S02]  /*13e0*/  IMAD.U32 R3, RZ, RZ, UR39 ;  /* 0x00000027ff037e24 */ /* 0x002fe4000f8e00ff */
[----:B------:R-:W-:-:S03]  /*13f0*/  IMAD.U32 R0, RZ, RZ, UR36 ;  /* 0x00000024ff007e24 */ /* 0x000fc6000f8e00ff */
[----:B------:R-:W-:Y:S02]  /*1400*/  LEA R3, R3, UR47, 0x3 ;  /* 0x0000002f03037c11 */ /* 0x000fe4000f8e18ff */
[----:B------:R-:W-:-:S04]  /*1410*/  SHF.L.U32 R0, R0, 0x1f, RZ ;  /* 0x0000001f00007819 */ /* 0x000fc800000006ff */
[----:B------:R0:W1:Y:S01]  /*1420*/  SYNCS.PHASECHK.TRANS64.TRYWAIT P1, [R3+URZ], R0 ;  /* 0x00000000030075a7 */ /* 0x000062000802017f */
[----:B------:R-:W-:Y:S05]  /*1430*/  @!P0 BRA `(.L_x_15) ;  /* 0x0000000000048947 */ /* 0x000fea0003800000 */
[----:B------:R-:W-:Y:S01]  /*1440*/  BPT.TRAP 0x1 ;  /* 0x000000040000795c */ /* 0x000fe20000300000 */
.L_x_15:
[----:B-1----:R-:W-:Y:S05]  /*1450*/  @P1 BRA `(.L_x_16) ;  /* 0x0000000000081947 */ /* 0x002fea0003800000 */
[----:B------:R-:W1:Y:S02]  /*1460*/  SYNCS.PHASECHK.TRANS64.TRYWAIT P1, [R3+URZ], R0 ;  /* 0x00000000030075a7 */ /* 0x000e64000802017f */
[----:B-1----:R-:W-:Y:S05]  /*1470*/  @!P1 BRA `(.L_x_17) ;  /* 0x00000164005c9947 */ /* 0x002fea0003800000 */
.L_x_16:
[----:B------:R-:W-:-:S04]  /*1480*/  UISETP.LT.AND UP0, UPT, UR45, 0x1, UPT ;  /* 0x000000012d00788c */ /* 0x000fc8000bf01270 */
[----:B------:R-:W-:-:S04]  /*1490*/  USEL UR4, UR45, 0x1, UP0 ;  /* 0x000000012d047887 */ /* 0x000fc80008000000 */
[----:B------:R-:W-:-:S06]  /*14a0*/  UIADD3 UR4, UR45, -UR4, URZ ;  /* 0x800000042d047290 */ /* 0x000fcc000fffe03f */
[----:B01----:R-:W-:Y:S02]  /*14b0*/  IMAD.U32 R0, RZ, RZ, UR4 ;  /* 0x00000004ff007e24 */ /* 0x003fe4000f8e00ff */
[----:B------:R-:W-:Y:S01]  /*14c0*/  IMAD.U32 R3, RZ, RZ, UR4 ;  /* 0x00000004ff037e24 */ /* 0x000fe2000f8e00ff */
[----:B------:R-:W-:Y:S05]  /*14d0*/  WARPSYNC.ALL ;  /* 0x0000000000007948 */ /* 0x000fea0003800000 */
[----:B------:R-:W-:Y:S01]  /*14e0*/  ISETP.GE.AND P1, PT, R0, 0x1, PT ;  /* 0x000000010000780c */ /* 0x000fe20003f26270 */
[----:B------:R-:W-:Y:S01]  /*14f0*/  UIADD3 UR47, UR47, 0x1c180, URZ ;  /* 0x0001c1802f2f7890 */ /* 0x000fe2000fffe03f */
[----:B------:R-:W-:Y:S01]  /*1500*/  WARPGROUP.ARRIVE ;  /* 0x00000000000079c5 */ /* 0x000fe20000000000 */
[----:B------:R-:W-:-:S02]  /*1510*/  ULEA UR9, UR39, UR46, 0xa ;  /* 0x0000002e27097291 */ /* 0x000fc4000f8e503f */
[----:B------:R-:W-:Y:S01]  /*1520*/  USHF.R.U32.HI UR47, URZ, 0x4, UR47 ;  /* 0x000000043f2f7899 */ /* 0x000fe2000801162f */
[----:B------:R-:W-:Y:S01]  /*1530*/  UMOV UR5, 0x40000040 ;  /* 0x4000004000057882 */ /* 0x000fe20000000000 */
[----:B------:R-:W-:Y:S02]  /*1540*/  UMOV UR7, 0x80000020 ;  /* 0x8000002000077882 */ /* 0x000fe40000000000 */
[----:B------:R-:W-:Y:S01]  /*1550*/  ULOP3.LUT UR8, UR47, 0x3fff, URZ, 0xc0, !UPT ;  /* 0x00003fff2f087892 */ /* 0x000fe2000f8ec03f */
[----:B------:R-:W-:-:S03]  /*1560*/  UMOV UR4, UR9 ;  /* 0x0000000900047c82 */ /* 0x000fc60008000000 */
[----:B------:R-:W-:-:S04]  /*1570*/  ULOP3.LUT UR8, UR8, 0x10000, URZ, 0xfc, !UPT ;  /* 0x0001000008087892 */ /* 0x000fc8000f8efc3f */
[----:B------:R-:W-:-:S07]  /*1580*/  ULEA UR10, UR39, UR8, 0xa ;  /* 0x00000008270a7291 */ /* 0x000fce000f8e503f */
[----:B------:R-:W-:Y:S02]  /*1590*/  UMOV UR6, UR10 ;  /* 0x0000000a00067c82 */ /* 0x000fe40008000000 */
[----:B------:R-:W-:Y:S01]  /*15a0*/  HGMMA.64x256x16.F32 R24, gdesc[UR4].tnspA, RZ, !UPT, gsb0 ;  /* 0x23e00000041879f0 */ /* 0x000fe2000c0008ff */
[----:B------:R-:W-:Y:S01]  /*15b0*/  UIADD3 UR4, UR9, 0x200, URZ ;  /* 0x0000020009047890 */ /* 0x000fe2000fffe03f */
[----:B------:R-:W-:Y:S01]  /*15c0*/  UMOV UR5, 0x40000040 ;  /* 0x4000004000057882 */ /* 0x000fe20000000000 */
[----:B------:R-:W-:Y:S02]  /*15d0*/  WARPGROUP.DEPBAR.LE gsb0, 0x0 ;  /* 0x00008000000079c5 */ /* 0x000fe40000010000 */
[----:B------:R-:W-:Y:S01]  /*15e0*/  STL.64 [R1], R24 ;  /* 0x0000001801007387 */ /* 0x000fe20000100a00 */
[----:B------:R-:W-:Y:S01]  /*15f0*/  IMAD.MOV.U32 R235, RZ, RZ, R49 ;  /* 0x000000ffffeb7224 */ /* 0x000fe200078e0031 */
[----:B------:R-:W-:Y:S01]  /*1600*/  MOV R234, R50 ;  /* 0x0000003200ea7202 */ /* 0x000fe20000000f00 */
[----:B------:R-:W-:Y:S01]  /*1610*/  IMAD.MOV.U32 R233, RZ, RZ, R51 ;  /* 0x000000ffffe97224 */ /* 0x000fe200078e0033 */
[----:B------:R-:W-:Y:S01]  /*1620*/  STL.64 [R1+0x8], R26 ;  /* 0x0000081a01007387 */ /* 0x000fe20000100a00 */
        /* <DEDUP_REMOVED lines=53> */
[----:B------:R0:W-:Y:S01]  /*1980*/  STL [R1+0x60], R48 ;  /* 0x0000603001007387 */ /* 0x0001e20000100800 */
[----:B------:R-:W-:-:S02]  /*1990*/  IMAD.MOV.U32 R168, RZ, RZ, R84 ;  /* 0x000000ffffa87224 */ /* 0x000fc400078e0054 */
[----:B------:R-:W-:Y:S01]  /*19a0*/  IMAD.MOV.U32 R169, RZ, RZ, R85 ;  /* 0x000000ffffa97224 */ /* 0x000fe200078e0055 */
[----:B------:R-:W-:Y:S01]  /*19b0*/  STL [R1+0x2b8], R160 ;  /* 0x0002b8a001007387 */ /* 0x000fe20000100800 */
[----:B------:R-:W-:Y:S02]  /*19c0*/  IMAD.MOV.U32 R171, RZ, RZ, R87 ;  /* 0x000000ffffab7224 */ /* 0x000fe400078e0057 */
[----:B------:R-:W-:Y:S02]  /*19d0*/  IMAD.MOV.U32 R172, RZ, RZ, R88 ;  /* 0x000000ffffac7224 */ /* 0x000fe400078e0058 */
[----:B------:R-:W-:Y:S02]  /*19e0*/  IMAD.MOV.U32 R173, RZ, RZ, R89 ;  /* 0x000000ffffad7224 */ /* 0x000fe400078e0059 */
[----:B------:R-:W-:Y:S02]  /*19f0*/  IMAD.MOV.U32 R174, RZ, RZ, R90 ;  /* 0x000000ffffae7224 */ /* 0x000fe400078e005a */
[----:B------:R-:W-:-:S02]  /*1a00*/  IMAD.MOV.U32 R175, RZ, RZ, R91 ;  /* 0x000000ffffaf7224 */ /* 0x000fc400078e005b */
[----:B------:R-:W-:Y:S02]  /*1a10*/  IMAD.MOV.U32 R177, RZ, RZ, R93 ;  /* 0x000000ffffb17224 */ /* 0x000fe400078e005d */
        /* <DEDUP_REMOVED lines=37> */
[----:B---3--:R-:W-:Y:S02]  /*1c70*/  IMAD.MOV.U32 R17, RZ, RZ, R138 ;  /* 0x000000ffff117224 */ /* 0x008fe400078e008a */
        /* <DEDUP_REMOVED lines=8> */
[----:B--2---:R-:W-:-:S02]  /*1d00*/  IMAD.MOV.U32 R5, RZ, RZ, R149 ;  /* 0x000000ffff057224 */ /* 0x004fc400078e0095 */
[----:B------:R-:W-:Y:S02]  /*1d10*/  IMAD.MOV.U32 R4, RZ, RZ, R150 ;  /* 0x000000ffff047224 */ /* 0x000fe400078e0096 */
[----:B------:R-:W-:Y:S02]  /*1d20*/  IMAD.MOV.U32 R0, RZ, RZ, R151 ;  /* 0x000000ffff007224 */ /* 0x000fe400078e0097 */
[----:B0-----:R-:W-:-:S06]  /*1d30*/  WARPGROUP.ARRIVE ;  /* 0x00000000000079c5 */ /* 0x001fcc0000000000 */
[----:B------:R-:W-:Y:S03]  /*1d40*/  HGMMA.64x256x16.F32 R24, gdesc[UR4].tnspA, RZ, !UPT, gsb0 ;  /* 0x23e00000041879f0 */ /* 0x000fe6000c0008ff */
[----:B------:R-:W-:Y:S02]  /*1d50*/  WARPGROUP.DEPBAR.LE gsb0, 0x0 ;  /* 0x00008000000079c5 */ /* 0x000fe40000010000 */
[----:B------:R-:W-:Y:S04]  /*1d60*/  STL.64 [R1+0x2b0], R150 ;  /* 0x0002b09601007387 */ /* 0x000fe80000100a00 */
        /* <DEDUP_REMOVED lines=20> */
[----:B------:R0:W-:Y:S04]  /*1eb0*/  STL.64 [R1+0x208], R108 ;  /* 0x0002086c01007387 */ /* 0x0001e80000100a00 */
[----:B0-----:R-:W2:Y:S04]  /*1ec0*/  LDL.LU R108, [R1] ;  /* 0x00000000016c7983 */ /* 0x001ea80000300800 */
[----:B------:R-:W2:Y:S04]  /*1ed0*/  LDL.LU R109, [R1+0x4] ;  /* 0x00000400016d7983 */ /* 0x000ea80000300800 */
        /* <DEDUP_REMOVED lines=22> */
[----:B------:R-:W2:Y:S01]  /*2040*/  LDL.LU R132, [R1+0x60] ;  /* 0x0000600001847983 */ /* 0x000ea20000300800 */
        /* <DEDUP_REMOVED lines=10> */
[----:B------:R-:W-:Y:S01]  /*20f0*/  UIADD3 UR4, UR9, 0x80, URZ ;  /* 0x0000008009047890 */ /* 0x000fe2000fffe03f */
[----:B------:R-:W-:Y:S01]  /*2100*/  IMAD.MOV.U32 R140, RZ, RZ, R228 ;  /* 0x000000ffff8c7224 */ /* 0x000fe200078e00e4 */
[----:B------:R-:W-:Y:S01]  /*2110*/  UIADD3 UR6, UR10, 0x2, URZ ;  /* 0x000000020a067890 */ /* 0x000fe2000fffe03f */
[----:B------:R-:W-:Y:S01]  /*2120*/  IMAD.MOV.U32 R141, RZ, RZ, R227 ;  /* 0x000000ffff8d7224 */ /* 0x000fe200078e00e3 */
[----:B------:R-:W-:Y:S01]  /*2130*/  UMOV UR5, 0x40000040 ;  /* 0x4000004000057882 */ /* 0x000fe20000000000 */
[----:B------:R-:W-:Y:S01]  /*2140*/  IMAD.MOV.U32 R142, RZ, RZ, R226 ;  /* 0x000000ffff8e7224 */ /* 0x000fe200078e00e2 */
[----:B------:R-:W-:Y:S01]  /*2150*/  MOV R226, R12 ;  /* 0x0000000c00e27202 */ /* 0x000fe20000000f00 */
[----:B------:R-:W-:Y:S01]  /*2160*/  IMAD.MOV.U32 R143, RZ, RZ, R225 ;  /* 0x000000ffff8f7224 */ /* 0x000fe200078e00e1 */
[----:B------:R-:W-:Y:S01]  /*2170*/  UMOV UR7, 0x80000020 ;  /* 0x8000002000077882 */ /* 0x000fe20000000000 */
[----:B------:R-:W-:-:S02]  /*2180*/  IMAD.MOV.U32 R144, RZ, RZ, R224 ;  /* 0x000000ffff907224 */ /* 0x000fc400078e00e0 */
[----:B------:R-:W-:Y:S02]  /*2190*/  IMAD.MOV.U32 R146, RZ, RZ, R222 ;  /* 0x000000ffff927224 */ /* 0x000fe400078e00de */
[----:B------:R-:W-:Y:S02]  /*21a0*/  IMAD.MOV.U32 R147, RZ, RZ, R221 ;  /* 0x000000ffff937224 */ /* 0x000fe400078e00dd */
[----:B------:R-:W-:Y:S01]  /*21b0*/  IMAD.MOV.U32 R148, RZ, RZ, R220 ;  /* 0x000000ffff947224 */ /* 0x000fe200078e00dc */
[----:B------:R-:W-:Y:S01]  /*21c0*/  MOV R220, R19 ;  /* 0x0000001300dc7202 */ /* 0x000fe20000000f00 */
        /* <DEDUP_REMOVED lines=19> */
[----:B------:R-:W-:-:S06]  /*2300*/  IMAD.MOV.U32 R235, RZ, RZ, R0 ;  /* 0x000000ffffeb7224 */ /* 0x000fcc00078e0000 */
[----:B--2---:R-:W-:-:S06]  /*2310*/  WARPGROUP.ARRIVE ;  /* 0x00000000000079c5 */ /* 0x004fcc0000000000 */
[----:B------:R-:W-:Y:S03]  /*2320*/  HGMMA.64x256x16.F32 R108, gdesc[UR4].tnspA, R108, gsb0 ;  /* 0x23e00000046c79f0 */ /* 0x000fe6000800086c */
[----:B------:R-:W-:Y:S02]  /*2330*/  WARPGROUP.DEPBAR.LE gsb0, 0x0 ;  /* 0x00008000000079c5 */ /* 0x000fe40000010000 */
[----:B------:R-:W-:Y:S04]  /*2340*/  STL.64 [R1], R108 ;  /* 0x0000006c01007387 */ /* 0x000fe80000100a00 */
        /* <DEDUP_REMOVED lines=63> */
[----:B0-----:R1:W5:Y:S04]  /*2740*/  LDL.LU R160, [R1+0x2b8] ;  /* 0x0002b80001a07983 */ /* 0x0013680000300800 */
[----:B------:R-:W2:Y:S04]  /*2750*/  LDL.LU.64 R150, [R1+0x2b0] ;  /* 0x0002b00001967983 */ /* 0x000ea80000300a00 */
        /* <DEDUP_REMOVED lines=20> */
[----:B------:R-:W2:Y:S01]  /*28a0*/  LDL.LU.64 R108, [R1+0x208] ;  /* 0x00020800016c7983 */ /* 0x000ea20000300a00 */
[----:B------:R-:W-:Y:S01]  /*28b0*/  UIADD3 UR4, UR9, 0x280, URZ ;  /* 0x0000028009047890 */ /* 0x000fe2000fffe03f */
[----:B------:R-:W-:Y:S01]  /*28c0*/  UMOV UR5, 0x40000040 ;  /* 0x4000004000057882 */ /* 0x000fe20000000000 */
[----:B--2---:R-:W-:-:S07]  /*28d0*/  WARPGROUP.ARRIVE ;  /* 0x00000000000079c5 */ /* 0x004fce0000000000 */
[----:B------:R-:W-:Y:S03]  /*28e0*/  HGMMA.64x256x16.F32 R24, gdesc[UR4].tnspA, R24, gsb0 ;  /* 0x23e00000041879f0 */ /* 0x000fe60008000818 */
[----:B------:R-:W-:Y:S02]  /*28f0*/  WARPGROUP.DEPBAR.LE gsb0, 0x0 ;  /* 0x00008000000079c5 */ /* 0x000fe40000010000 */
[----:B-1----:R-:W-:Y:S05]  /*2900*/  @!P1 BRA `(.L_x_18) ;  /* 0x0000002000909947 */ /* 0x002fea0003800000 */
[----:B------:R-:W-:Y:S02]  /*2910*/  UIADD3 UR4, UR39, 0x1, URZ ;  /* 0x0000000127047890 */ /* 0x000fe4000fffe03f */
[----:B------:R-:W-:Y:S02]  /*2920*/  UMOV UR10, UR39 ;  /* 0x00000027000a7c82 */ /* 0x000fe40008000000 */
[----:B------:R-:W-:-:S04]  /*2930*/  UISETP.NE.AND UP0, UPT, UR4, 0x7, UPT ;  /* 0x000000070400788c */ /* 0x000fc8000bf05270 */
[----:B------:R-:W-:Y:S02]  /*2940*/  USEL UR5, URZ, 0x1, UP0 ;  /* 0x000000013f057887 */ /* 0x000fe40008000000 */
[----:B------:R-:W-:Y:S02]  /*2950*/  USEL UR9, UR4, URZ, UP0 ;  /* 0x0000003f04097287 */ /* 0x000fe40008000000 */
[----:B------:R-:W-:-:S06]  /*2960*/  ULOP3.LUT UR5, UR36, UR5, URZ, 0x3c, !UPT ;  /* 0x0000000524057292 */ /* 0x000fcc000f8e3c3f */
[----:B------:R-:W-:-:S07]  /*2970*/  IMAD.U32 R0, RZ, RZ, UR5 ;  /* 0x00000005ff007e24 */ /* 0x000fce000f8e00ff */
.L_x_25:
[----:B------:R-:W-:Y:S05]  /*2980*/  @!P0 BRA `(.L_x_19) ;  /* 0x0000000000048947 */ /* 0x000fea0003800000 */
[----:B------:R-:W-:Y:S01]  /*2990*/  BPT.TRAP 0x1 ;  /* 0x000000040000795c */ /* 0x000fe20000300000 */
.L_x_19:
[----:B------:R-:W0:Y:S01]  /*29a0*/  S2UR UR5, SR_CgaCtaId ;  /* 0x00000000000579c3 */ /* 0x000e220000008800 */
[----:B------:R-:W-:Y:S01]  /*29b0*/  UMOV UR4, 0x400 ;  /* 0x0000040000047882 */ /* 0x000fe20000000000 */
[----:B------:R-:W-:Y:S01]  /*29c0*/  SHF.L.U32 R4, R0, 0x1f, RZ ;  /* 0x0000001f00047819 */ /* 0x000fe200000006ff */
[----:B0-----:R-:W-:-:S04]  /*29d0*/  ULEA UR13, UR5, UR4, 0x18 ;  /* 0x00000004050d7291 */ /* 0x001fc8000f8ec03f */
[----:B------:R-:W-:-:S09]  /*29e0*/  ULEA UR4, UR9, UR13, 0x3 ;  /* 0x0000000d09047291 */ /* 0x000fd2000f8e183f */
[----:B------:R0:W1:Y:S01]  /*29f0*/  SYNCS.PHASECHK.TRANS64.TRYWAIT P1, [UR4], R4 ;  /* 0x00000004ff0075a7 */ /* 0x0000620008020144 */
[----:B------:R-:W-:Y:S05]  /*2a00*/  @!P0 BRA `(.L_x_20) ;  /* 0x0000000000048947 */ /* 0x000fea0003800000 */
[----:B------:R-:W-:Y:S01]  /*2a10*/  BPT.TRAP 0x1 ;  /* 0x000000040000795c */ /* 0x000fe20000300000 */
.L_x_20:
[----:B-1----:R-:W-:Y:S05]  /*2a20*/  @P1 BRA `(.L_x_21) ;  /* 0x0000000000081947 */ /* 0x002fea0003800000 */
[----:B------:R-:W1:Y:S02]  /*2a30*/  SYNCS.PHASECHK.TRANS64.TRYWAIT P1, [UR4], R4 ;  /* 0x00000004ff0075a7 */ /* 0x000e640008020144 */
[----:B-1----:R-:W-:Y:S05]  /*2a40*/  @!P1 BRA `(.L_x_22) ;  /* 0x0000014c00fc9947 */ /* 0x002fea0003800000 */
.L_x_21:
        /* <DEDUP_REMOVED lines=64> */
[----:B--2---:R-:W2:Y:S04]  /*2e50*/  LDL.LU.64 R24, [R1] ;  /* 0x0000000001187983 */ /* 0x004ea80000300a00 */
        /* <DEDUP_REMOVED lines=63> */
[----:B------:R-:W-:-:S02]  /*3250*/  ULEA UR11, UR9, UR46, 0xa ;  /* 0x0000002e090b7291 */ /* 0x000fc4000f8e503f */
[----:B------:R-:W-:Y:S01]  /*3260*/  ULEA UR12, UR9, UR8, 0xa ;  /* 0x00000008090c7291 */ /* 0x000fe2000f8e503f */
[----:B------:R-:W-:Y:S01]  /*3270*/  UMOV UR5, 0x40000040 ;  /* 0x4000004000057882 */ /* 0x000fe20000000000 */
[----:B------:R-:W-:-:S03]  /*3280*/  UMOV UR7, 0x80000020 ;  /* 0x8000002000077882 */ /* 0x000fc60000000000 */
[----:B------:R-:W-:Y:S02]  /*3290*/  UMOV UR4, UR11 ;  /* 0x0000000b00047c82 */ /* 0x000fe40008000000 */
[----:B------:R-:W-:Y:S01]  /*32a0*/  UMOV UR6, UR12 ;  /* 0x0000000c00067c82 */ /* 0x000fe20008000000 */
[----:B--2---:R-:W-:-:S06]  /*32b0*/  WARPGROUP.ARRIVE ;  /* 0x00000000000079c5 */ /* 0x004fcc0000000000 */
[----:B------:R-:W-:Y:S03]  /*32c0*/  HGMMA.64x256x16.F32 R24, gdesc[UR4].tnspA, R24, gsb0 ;  /* 0x23e00000041879f0 */ /* 0x000fe60008000818 */
[----:B------:R-:W-:Y:S02]  /*32d0*/  WARPGROUP.DEPBAR.LE gsb0, 0x0 ;  /* 0x00008000000079c5 */ /* 0x000fe40000010000 */
[----:B------:R-:W-:Y:S01]  /*32e0*/  STL.64 [R1], R24 ;  /* 0x0000001801007387 */ /* 0x000fe20000100a00 */
[----:B-1----:R-:W-:Y:S01]  /*32f0*/  IMAD.MOV.U32 R5, RZ, RZ, R150 ;  /* 0x000000ffff057224 */ /* 0x002fe200078e0096 */
[----:B------:R-:W-:Y:S01]  /*3300*/  MOV R8, R147 ;  /* 0x0000009300087202 */ /* 0x000fe20000000f00 */
[----:B0-----:R-:W-:Y:S01]  /*3310*/  IMAD.MOV.U32 R4, RZ, RZ, R151 ;  /* 0x000000ffff047224 */ /* 0x001fe200078e0097 */
        /* <DEDUP_REMOVED lines=44> */
[----:B------:R0:W-:Y:S01]  /*35e0*/  STL.64 [R1+0x60], R48 ;  /* 0x0000603001007387 */ /* 0x0001e20000100a00 */
[----:B------:R-:W-:Y:S01]  /*35f0*/  IMAD.MOV.U32 R206, RZ, RZ, R122 ;  /* 0x000000ffffce7224 */ /* 0x000fe200078e007a */
[----:B------:R-:W-:Y:S01]  /*3600*/  MOV R159, R75 ;  /* 0x0000004b009f7202 */ /* 0x000fe20000000f00 */
[----:B------:R-:W-:Y:S01]  /*3610*/  IMAD.MOV.U32 R204, RZ, RZ, R120 ;  /* 0x000000ffffcc7224 */ /* 0x000fe200078e0078 */
[----:B------:R-:W2:Y:S01]  /*3620*/  LDL.LU.64 R150, [R1+0x4b8] ;  /* 0x0004b80001967983 */ /* 0x000ea20000300a00 */
        /* <DEDUP_REMOVED lines=16> */
[----:B------:R-:W-:-:S02]  /*3730*/  IMAD.MOV.U32 R194, RZ, RZ, R110 ;  /* 0x000000ffffc27224 */ /* 0x000fc400078e006e */
[----:B------:R-:W-:Y:S01]  /*3740*/  IMAD.MOV.U32 R192, RZ, RZ, R108 ;  /* 0x000000ffffc07224 */ /* 0x000fe200078e006c */
[----:B------:R-:W2:Y:S01]  /*3750*/  LDL.LU.64 R140, [R1+0x490] ;  /* 0x00049000018c7983 */ /* 0x000ea20000300a00 */
[----:B------:R-:W-:Y:S02]  /*3760*/  IMAD.MOV.U32 R193, RZ, RZ, R109 ;  /* 0x000000ffffc17224 */ /* 0x000fe400078e006d */
[----:B------:R-:W-:Y:S01]  /*3770*/  IMAD.MOV.U32 R190, RZ, RZ, R106 ;  /* 0x000000ffffbe7224 */ /* 0x000fe200078e006a */
[----:B------:R-:W2:Y:S01]  /*3780*/  LDL.LU.64 R138, [R1+0x488] ;  /* 0x00048800018a7983 */ /* 0x000ea20000300a00 */
[----:B------:R-:W-:Y:S02]  /*3790*/  IMAD.MOV.U32 R191, RZ, RZ, R107 ;  /* 0x000000ffffbf7224 */ /* 0x000fe400078e006b */
        /* <DEDUP_REMOVED lines=68> */
[----:B------:R-:W-:-:S03]  /*3be0*/  IMAD.MOV.U32 R235, RZ, RZ, R50 ;  /* 0x000000ffffeb7224 */ /* 0x000fc600078e0032 */
        /* <DEDUP_REMOVED lines=21> */
[----:B0-----:R-:W2:Y:S04]  /*3d40*/  LDL.LU.64 R48, [R1+0x320] ;  /* 0x0003200001307983 */ /* 0x001ea80000300a00 */
        /* <DEDUP_REMOVED lines=13> */
[----:B------:R-:W-:-:S02]  /*3e20*/  UMOV UR5, 0x40000040 ;  /* 0x4000004000057882 */ /* 0x000fc40000000000 */
[----:B-----5:R-:W-:Y:S01]  /*3e30*/  STL [R1+0x2b8], R160 ;  /* 0x0002b8a001007387 */ /* 0x020fe20000100800 */
[----:B--2---:R-:W-:-:S06]  /*3e40*/  WARPGROUP.ARRIVE ;  /* 0x00000000000079c5 */ /* 0x004fcc0000000000 */
[----:B------:R-:W-:Y:S03]  /*3e50*/  HGMMA.64x256x16.F32 R24, gdesc[UR4].tnspA, R24, gsb0 ;  /* 0x23e00000041879f0 */ /* 0x000fe60008000818 */
        /* <DEDUP_REMOVED lines=57> */
[----:B------:R-:W-:-:S02]  /*41f0*/  IMAD.MOV.U32 R139, RZ, RZ, R230 ;  /* 0x000000ffff8b7224 */ /* 0x000fc400078e00e6 */
[----:B------:R-:W-:Y:S01]  /*4200*/  IMAD.MOV.U32 R140, RZ, RZ, R229 ;  /* 0x000000ffff8c7224 */ /* 0x000fe200078e00e5 */
[----:B------:R-:W-:Y:S01]  /*4210*/  MOV R229, R10 ;  /* 0x0000000a00e57202 */ /* 0x000fe20000000f00 */
[----:B------:R-:W-:Y:S02]  /*4220*/  IMAD.MOV.U32 R142, RZ, RZ, R227 ;  /* 0x000000ffff8e7224 */ /* 0x000fe400078e00e3 */
[----:B------:R-:W-:Y:S02]  /*4230*/  IMAD.MOV.U32 R143, RZ, RZ, R226 ;  /* 0x000000ffff8f7224 */ /* 0x000fe400078e00e2 */
[----:B------:R-:W-:Y:S02]  /*4240*/  IMAD.MOV.U32 R144, RZ, RZ, R225 ;  /* 0x000000ffff907224 */ /* 0x000fe400078e00e1 */
[----:B------:R-:W-:Y:S02]  /*4250*/  IMAD.MOV.U32 R145, RZ, RZ, R224 ;  /* 0x000000ffff917224 */ /* 0x000fe400078e00e0 */
[----:B------:R-:W-:Y:S01]  /*4260*/  IMAD.MOV.U32 R146, RZ, RZ, R223 ;  /* 0x000000ffff927224 */ /* 0x000fe200078e00df */
[----:B------:R-:W-:Y:S01]  /*4270*/  MOV R223, R17 ;  /* 0x0000001100df7202 */ /* 0x000fe20000000f00 */
[----:B------:R-:W-:-:S02]  /*4280*/  IMAD.MOV.U32 R148, RZ, RZ, R221 ;  /* 0x000000ffff947224 */ /* 0x000fc400078e00dd */
[----:B------:R-:W-:Y:S02]  /*4290*/  IMAD.MOV.U32 R149, RZ, RZ, R220 ;  /* 0x000000ffff957224 */ /* 0x000fe400078e00dc */
[----:B------:R-:W-:Y:S02]  /*42a0*/  IMAD.MOV.U32 R150, RZ, RZ, R219 ;  /* 0x000000ffff967224 */ /* 0x000fe400078e00db */
[----:B------:R-:W-:Y:S02]  /*42b0*/  IMAD.MOV.U32 R151, RZ, RZ, R218 ;  /* 0x000000ffff977224 */ /* 0x000fe400078e00da */
[----:B------:R-:W-:Y:S01]  /*42c0*/  IMAD.MOV.U32 R160, RZ, RZ, R217 ;  /* 0x000000ffffa07224 */ /* 0x000fe200078e00d9 */
[----:B------:R-:W-:Y:S01]  /*42d0*/  MOV R217, R23 ;  /* 0x0000001700d97202 */ /* 0x000fe20000000f00 */
        /* <DEDUP_REMOVED lines=14> */
[----:B------:R-:W-:Y:S01]  /*43c0*/  IMAD.MOV.U32 R234, RZ, RZ, R5 ;  /* 0x000000ffffea7224 */ /* 0x000fe200078e0005 */
[----:B------:R-:W-:Y:S02]  /*43d0*/  UIADD3 UR4, UR11, 0x80, URZ ;  /* 0x000000800b047890 */ /* 0x000fe4000fffe03f */
[----:B------:R-:W-:Y:S01]  /*43e0*/  UIADD3 UR6, UR12, 0x2, URZ ;  /* 0x000000020c067890 */ /* 0x000fe2000fffe03f */
[----:B------:R-:W-:Y:S01]  /*43f0*/  UMOV UR5, 0x40000040 ;  /* 0x4000004000057882 */ /* 0x000fe20000000000 */
[----:B------:R-:W-:Y:S01]  /*4400*/  UMOV UR7, 0x80000020 ;  /* 0x8000002000077882 */ /* 0x000fe20000000000 */
        /* <DEDUP_REMOVED lines=96> */
[----:B------:R-:W-:Y:S01]  /*4a10*/  BPT.TRAP 0x1 ;  /* 0x000000040000795c */ /* 0x000fe20000300000 */
.L_x_23:
[----:B------:R-:W-:Y:S02]  /*4a20*/  UISETP.GT.U32.AND UP0, UPT, UR37, 0x1, UPT ;  /* 0x000000012500788c */ /* 0x000fe4000bf04070 */
[----:B------:R-:W-:-:S04]  /*4a30*/  ULEA UR4, UR10, UR13, 0x3 ;  /* 0x0000000d0a047291 */ /* 0x000fc8000f8e183f */
[----:B------:R-:W-:Y:S01]  /*4a40*/  UIADD3 UR4, UR4, 0x38, URZ ;  /* 0x0000003804047890 */ /* 0x000fe2000fffe03f */
[----:B------:R-:W-:-:S03]  /*4a50*/  PLOP3.LUT P1, PT, PT, PT, UP0, 0x80, 0x0 ;  /* 0x000000000000781c */ /* 0x000fc60003f2f008 */
[----:B------:R-:W-:-:S09]  /*4a60*/  UPRMT UR4, URZ, 0x654, UR4 ;  /* 0x000006543f047896 */ /* 0x000fd20008000004 */
[----:B------:R-:W-:Y:S01]  /*4a70*/  SYNCS.ARRIVE.TRANS64.RED.A1T0 RZ, [UR4], RZ ;  /* 0x000000ffffff79a7 */ /* 0x000fe20008100404 */
[----:B------:R-:W-:Y:S05]  /*4a80*/  @P1 BRA `(.L_x_24) ;  /* 0x0000000000041947 */ /* 0x000fea0003800000 */
[----:B------:R-:W-:Y:S01]  /*4a90*/  BPT.TRAP 0x1 ;  /* 0x000000040000795c */ /* 0x000fe20000300000 */
.L_x_24:
[----:B------:R-:W-:Y:S01]  /*4aa0*/  UIADD3 UR9, UR9, 0x1, URZ ;  /* 0x0000000109097890 */ /* 0x000fe2000fffe03f */
[C---:B------:R-:W-:Y:S01]  /*4ab0*/  ISETP.GT.AND P1, PT, R3.reuse, 0x1, PT ;  /* 0x000000010300780c */ /* 0x040fe20003f24270 */
[----:B------:R-:W-:Y:S01]  /*4ac0*/  UIADD3 UR10, UR10, 0x1, URZ ;  /* 0x000000010a0a7890 */ /* 0x000fe2000fffe03f */
[----:B------:R-:W-:Y:S01]  /*4ad0*/  VIADD R3, R3, 0xffffffff ;  /* 0xffffffff03037836 */ /* 0x000fe20000000000 */
[----:B------:R-:W-:Y:S02]  /*4ae0*/  UISETP.NE.AND UP0, UPT, UR9, 0x7, UPT ;  /* 0x000000070900788c */ /* 0x000fe4000bf05270 */
[----:B------:R-:W-:Y:S02]  /*4af0*/  UISETP.NE.AND UP1, UPT, UR10, 0x7, UPT ;  /* 0x000000070a00788c */ /* 0x000fe4000bf25270 */
[----:B------:R-:W-:Y:S02]  /*4b00*/  USEL UR4, URZ, 0x1, UP0 ;  /* 0x000000013f047887 */ /* 0x000fe40008000000 */
[----:B------:R-:W-:-:S02]  /*4b10*/  USEL UR9, UR9, URZ, UP0 ;  /* 0x0000003f09097287 */ /* 0x000fc40008000000 */
[----:B------:R-:W-:Y:S02]  /*4b20*/  USEL UR10, UR10, URZ, UP1 ;  /* 0x0000003f0a0a7287 */ /* 0x000fe40008800000 */
[----:B------:R-:W-:Y:S01]  /*4b30*/  LOP3.LUT R0, R0, UR4, RZ, 0x3c, !PT ;  /* 0x0000000400007c12 */ /* 0x000fe2000f8e3cff */
[----:B------:R-:W-:Y:S09]  /*4b40*/  @P1 BRA `(.L_x_25) ;  /* 0xffffffdc008c1947 */ /* 0x000ff2000383ffff */
.L_x_18:
[----:B------:R-:W0:Y:S02]  /*4b50*/  LDC R0, c[0x0][0x28c] ;  /* 0x0000a300ff007b82 */ /* 0x000e240000000800 */
[----:B0-----:R-:W-:-:S13]  /*4b60*/  ISETP.GE.AND P1, PT, R0, 0x1, PT ;  /* 0x000000010000780c */ /* 0x001fda0003f26270 */
[----:B------:R-:W-:Y:S05]  /*4b70*/  @!P1 BRA `(.L_x_26) ;  /* 0x0000000000549947 */ /* 0x000fea0003800000 */
[----:B------:R-:W-:Y:S05]  /*4b80*/  @!P0 BRA `(.L_x_27) ;  /* 0x0000000000048947 */ /* 0x000fea0003800000 */
[----:B------:R-:W-:Y:S01]  /*4b90*/  BPT.TRAP 0x1 ;  /* 0x000000040000795c */ /* 0x000fe20000300000 */
.L_x_27:
[----:B------:R-:W-:Y:S01]  /*4ba0*/  UISETP.LT.AND UP0, UPT, UR45, 0x1, UPT ;  /* 0x000000012d00788c */ /* 0x000fe2000bf01270 */
[----:B------:R-:W0:Y:S03]  /*4bb0*/  S2UR UR7, SR_CgaCtaId ;  /* 0x00000000000779c3 */ /* 0x000e260000008800 */
[----:B------:R-:W-:Y:S02]  /*4bc0*/  USEL UR6, UR45, 0x1, UP0 ;  /* 0x000000012d067887 */ /* 0x000fe40008000000 */
[----:B------:R-:W-:Y:S02]  /*4bd0*/  UISETP.GT.U32.AND UP0, UPT, UR37, 0x1, UPT ;  /* 0x000000012500788c */ /* 0x000fe4000bf04070 */
[----:B------:R-:W-:-:S04]  /*4be0*/  UIADD3 UR6, UR39, UR45, -UR6 ;  /* 0x0000002d27067290 */ /* 0x000fc8000fffe806 */
[----:B------:R-:W-:Y:S01]  /*4bf0*/  UIMAD.WIDE.U32 UR4, UR6, 0x24924925, URZ ;  /* 0x24924925060478a5 */ /* 0x000fe2000f8e003f */
[----:B------:R-:W-:-:S03]  /*4c00*/  PLOP3.LUT P0, PT, PT, PT, UP0, 0x80, 0x0 ;  /* 0x000000000000781c */ /* 0x000fc60003f0f008 */
[----:B------:R-:W-:-:S04]  /*4c10*/  UIADD3 UR4, UR6, -UR5, URZ ;  /* 0x8000000506047290 */ /* 0x000fc8000fffe03f */
[----:B------:R-:W-:-:S03]  /*4c20*/  ULEA.HI UR4, UR4, UR5, URZ, 0x1f ;  /* 0x0000000504047291 */ /* 0x000fc6000f8ff83f */
[----:B------:R-:W-:Y:S01]  /*4c30*/  UMOV UR5, 0x400 ;  /* 0x0000040000057882 */ /* 0x000fe20000000000 */
[----:B------:R-:W-:Y:S02]  /*4c40*/  USHF.R.U32.HI UR4, URZ, 0x2, UR4 ;  /* 0x000000023f047899 */ /* 0x000fe40008011604 */
[----:B0-----:R-:W-:Y:S02]  /*4c50*/  ULEA UR5, UR7, UR5, 0x18 ;  /* 0x0000000507057291 */ /* 0x001fe4000f8ec03f */
[----:B------:R-:W-:-:S04]  /*4c60*/  UIMAD UR4, UR4, -0x7, UR6 ;  /* 0xfffffff9040478a4 */ /* 0x000fc8000f8e0206 */
[----:B------:R-:W-:-:S04]  /*4c70*/  ULEA UR4, UR4, UR5, 0x3 ;  /* 0x0000000504047291 */ /* 0x000fc8000f8e183f */
[----:B------:R-:W-:-:S04]  /*4c80*/  UIADD3 UR4, UR4, 0x38, URZ ;  /* 0x0000003804047890 */ /* 0x000fc8000fffe03f */
[----:B------:R-:W-:-:S09]  /*4c90*/  UPRMT UR4, URZ, 0x654, UR4 ;  /* 0x000006543f047896 */ /* 0x000fd20008000004 */
[----:B------:R-:W-:Y:S01]  /*4ca0*/  SYNCS.ARRIVE.TRANS64.RED.A1T0 RZ, [UR4], RZ ;  /* 0x000000ffffff79a7 */ /* 0x000fe20008100404 */
[----:B------:R-:W-:Y:S05]  /*4cb0*/  @P0 BRA `(.L_x_26) ;  /* 0x0000000000040947 */ /* 0x000fea0003800000 */
[----:B------:R-:W-:Y:S01]  /*4cc0*/  BPT.TRAP 0x1 ;  /* 0x000000040000795c */ /* 0x000fe20000300000 */
.L_x_26:
[----:B------:R-:W0:Y:S01]  /*4cd0*/  S2R R8, SR_TID.X ;  /* 0x0000000000087919 */ /* 0x000e220000002100 */
[----:B-----5:R-:W-:Y:S01]  /*4ce0*/  LOP3.LUT R4, R160, 0x1, RZ, 0xc0, !PT ;  /* 0x00000001a0047812 */ /* 0x020fe200078ec0ff */
[----:B------:R-:W-:Y:S01]  /*4cf0*/  IMAD.MOV.U32 R19, RZ, RZ, 0x6540 ;  /* 0x00006540ff137424 */ /* 0x000fe200078e00ff */
[----:B------:R-:W-:Y:S01]  /*4d00*/  USHF.R.S32.HI UR10, URZ, 0x1f, UR44 ;  /* 0x0000001f3f0a7899 */ /* 0x000fe2000801142c */
[----:B------:R-:W-:Y:S02]  /*4d10*/  ULDC.64 UR8, c[0x0][0x5d0] ;  /* 0x0001740000087ab9 */ /* 0x000fe40000000a00 */
[----:B------:R-:W-:Y:S01]  /*4d20*/  IMAD.SHL.U32 R3, R4, 0x40, RZ ;  /* 0x0000004004037824 */ /* 0x000fe200078e00ff */
[----:B------:R-:W-:Y:S02]  /*4d30*/  UIMAD UR4, UR10, UR8, URZ ;  /* 0x000000080a0472a4 */ /* 0x000fe4000f8e023f */
[----:B------:R-:W-:Y:S01]  /*4d40*/  IMAD.U32 R6, RZ, RZ, UR8 ;  /* 0x00000008ff067e24 */ /* 0x000fe2000f8e00ff */
[----:B------:R-:W-:Y:S01]  /*4d50*/  UIMAD.WIDE UR6, UR42, 0x100, URZ ;  /* 0x000001002a0678a5 */ /* 0x000fe2000f8e023f */
[----:B------:R-:W-:Y:S01]  /*4d60*/  ULDC UR8, c[0x0][0x288] ;  /* 0x0000a20000087ab9 */ /* 0x000fe20000000800 */
[----:B------:R-:W-:-:S02]  /*4d70*/  UIMAD UR4, UR44, UR9, UR4 ;  /* 0x000000092c0472a4 */ /* 0x000fc4000f8e0204 */
[----:B------:R-:W-:Y:S01]  /*4d80*/  USHF.L.U32 UR42, UR42, 0x8, URZ ;  /* 0x000000082a2a7899 */ /* 0x000fe2000800063f */
[----:B------:R-:W-:Y:S01]  /*4d90*/  ULDC UR9, c[0x0][0x284] ;  /* 0x0000a10000097ab9 */ /* 0x000fe20000000800 */
[----:B------:R-:W-:Y:S01]  /*4da0*/  UIADD3 UR39, UR45, UR39, URZ ;  /* 0x000000272d277290 */ /* 0x000fe2000fffe03f */
[----:B------:R-:W-:Y:S01]  /*4db0*/  IMAD.U32 R17, RZ, RZ, UR9 ;  /* 0x00000009ff117e24 */ /* 0x000fe2000f8e00ff */
[----:B------:R-:W-:Y:S02]  /*4dc0*/  UISETP.GE.U32.AND UP1, UPT, UR45, 0x7, UPT ;  /* 0x000000072d00788c */ /* 0x000fe4000bf26070 */
[----:B------:R-:W-:-:S04]  /*4dd0*/  UISETP.GT.U32.AND UP0, UPT, UR39, 0x6, UPT ;  /* 0x000000062700788c */ /* 0x000fc8000bf04070 */
[----:B------:R-:W-:Y:S01]  /*4de0*/  UISETP.LT.U32.AND UP0, UPT, UR45, 0x7, UP0 ;  /* 0x000000072d00788c */ /* 0x000fe20008701070 */
[C---:B0-----:R-:W-:Y:S01]  /*4df0*/  IMAD.SHL.U32 R18, R8.reuse, 0x2, RZ ;  /* 0x0000000208127824 */ /* 0x041fe200078e00ff */
[----:B------:R-:W-:Y:S02]  /*4e00*/  SHF.R.U32.HI R0, RZ, 0x2, R8 ;  /* 0x00000002ff007819 */ /* 0x000fe40000011608 */
[----:B------:R-:W-:Y:S02]  /*4e10*/  LOP3.LUT R5, R8, 0x60, RZ, 0xc0, !PT ;  /* 0x0000006008057812 */ /* 0x000fe400078ec0ff */
[----:B------:R-:W-:Y:S02]  /*4e20*/  LOP3.LUT R18, R18, 0x6, RZ, 0xc0, !PT ;  /* 0x0000000612127812 */ /* 0x000fe400078ec0ff */
[----:B------:R-:W-:Y:S02]  /*4e30*/  LOP3.LUT R0, R0, 0x7, RZ, 0xc0, !PT ;  /* 0x0000000700007812 */ /* 0x000fe400078ec0ff */
[----:B------:R-:W-:Y:S01]  /*4e40*/  PRMT R18, R18, R19, UR43 ;  /* 0x0000002b12127e16 */ /* 0x000fe20008000013 */
[----:B------:R-:W-:Y:S01]  /*4e50*/  USHF.L.U32 UR43, UR43, 0x8, URZ ;  /* 0x000000082b2b7899 */ /* 0x000fe2000800063f */
[----:B------:R-:W-:-:S02]  /*4e60*/  SHF.R.U32.HI R5, RZ, 0x1, R5 ;  /* 0x00000001ff057819 */ /* 0x000fc40000011605 */
[----:B------:R-:W-:Y:S01]  /*4e70*/  SHF.R.S32.HI R19, RZ, 0x1f, R18 ;  /* 0x0000001fff137819 */ /* 0x000fe20000011412 */
[----:B------:R-:W-:Y:S01]  /*4e80*/  UISETP.GE.AND UP2, UPT, UR43, UR8, UPT ;  /* 0x000000082b00728c */ /* 0x000fe2000bf46270 */
[--C-:B------:R-:W-:Y:S02]  /*4e90*/  LOP3.LUT R3, R3, 0x40, R0.reuse, 0xe2, !PT ;  /* 0x0000004003037812 */ /* 0x100fe400078ee200 */
[----:B------:R-:W-:Y:S01]  /*4ea0*/  IADD3 R0, RZ, -R5, -R0 ;  /* 0x80000005ff007210 */ /* 0x000fe20007ffe800 */
[----:B------:R-:W-:Y:S01]  /*4eb0*/  IMAD.WIDE.U32 R6, R6, UR44, R18 ;  /* 0x0000002c06067c25 */ /* 0x000fe2000f8e0012 */
[----:B------:R-:W-:Y:S01]  /*4ec0*/  UISETP.GE.OR UP2, UPT, UR42, UR9, UP2 ;  /* 0x000000092a00728c */ /* 0x000fe20009746670 */
[----:B------:R-:W-:Y:S02]  /*4ed0*/  LOP3.LUT R3, R3, UR6, R5, 0xfe, !PT ;  /* 0x0000000603037c12 */ /* 0x000fe4000f8efe05 */
[----:B------:R-:W-:Y:S01]  /*4ee0*/  IMAD R0, R4, -0x40, R0 ;  /* 0xffffffc004007824 */ /* 0x000fe200078e0200 */
[----:B------:R-:W-:Y:S01]  /*4ef0*/  IADD3 R7, R7, UR4, RZ ;  /* 0x0000000407077c10 */ /* 0x000fe2000fffe0ff */
[----:B------:R-:W-:Y:S01]  /*4f00*/  UIMAD.WIDE.U32 UR4, UR39, 0x24924925, URZ ;  /* 0x24924925270478a5 */ /* 0x000fe2000f8e003f */
[----:B------:R-:W-:Y:S01]  /*4f10*/  IMAD.MOV.U32 R4, RZ, RZ, -0x2 ;  /* 0xfffffffeff047424 */ /* 0x000fe200078e00ff */
[----:B------:R-:W-:-:S02]  /*4f20*/  PLOP3.LUT P0, PT, PT, PT, UP2, 0x80, 0x0 ;  /* 0x000000000000781c */ /* 0x000fc40003f0f028 */
[----:B------:R-:W-:Y:S01]  /*4f30*/  IADD3 R17, R17, -UR42, R0 ;  /* 0x8000002a11117c10 */ /* 0x000fe2000fffe000 */
[----:B------:R-:W-:Y:S01]  /*4f40*/  UIADD3 UR4, UR39, -UR5, URZ ;  /* 0x8000000527047290 */ /* 0x000fe2000fffe03f */
[----:B------:R-:W-:Y:S01]  /*4f50*/  LOP3.LUT R0, R8, 0x3, RZ, 0xc0, !PT ;  /* 0x0000000308007812 */ /* 0x000fe200078ec0ff */
[----:B------:R-:W-:Y:S02]  /*4f60*/  UMOV UR42, 0xffffffff ;  /* 0xffffffff002a7882 */ /* 0x000fe40000000000 */
[----:B------:R-:W-:Y:S02]  /*4f70*/  ULEA.HI UR4, UR4, UR5, URZ, 0x1f ;  /* 0x0000000504047291 */ /* 0x000fe4000f8ff83f */
[----:B------:R-:W-:Y:S01]  /*4f80*/  IMAD R0, R0, R4, UR8 ;  /* 0x0000000800007e24 */ /* 0x000fe2000f8e0204 */
[----:B------:R-:W-:Y:S02]  /*4f90*/  USEL UR8, URZ, 0x1, !UP0 ;  /* 0x000000013f087887 */ /* 0x000fe4000c000000 */
[----:B------:R-:W-:Y:S01]  /*4fa0*/  USHF.R.U32.HI UR4, URZ, 0x2, UR4 ;  /* 0x000000023f047899 */ /* 0x000fe20008011604 */
[----:B------:R-:W-:Y:S01]  /*4fb0*/  VIADD R0, R0, -UR43 ;  /* 0x8000002b00007c36 */ /* 0x000fe20008000000 */
[----:B------:R-:W-:-:S02]  /*4fc0*/  ULOP3.LUT UR36, UR36, UR8, URZ, 0x3c, !UPT ;  /* 0x0000000824247292 */ /* 0x000fc4000f8e3c3f */
[----:B------:R-:W-:Y:S02]  /*4fd0*/  UIMAD UR39, UR4, -0x7, UR39 ;  /* 0xfffffff9042778a4 */ /* 0x000fe4000f8e0227 */
[----:B------:R-:W-:Y:S01]  /*4fe0*/  @UP1 ULOP3.LUT UR36, UR36, 0x1, UR4, 0x78, !UPT ;  /* 0x0000000124241892 */ /* 0x000fe2000f8e7804 */
[----:B------:R-:W-:Y:S11]  /*4ff0*/  @P0 BRA `(.L_x_28) ;  /* 0x0000010400d80947 */ /* 0x000ff60003800000 */
[----:B------:R-:W-:Y:S01]  /*5000*/  FSETP.NEU.AND P0, PT, R16, RZ, PT ;  /* 0x000000ff1000720b */ /* 0x000fe20003f0d000 */
[----:B------:R-:W-:Y:S01]  /*5010*/  ULDC.64 UR8, c[0x0][0x5c8] ;  /* 0x0001720000087ab9 */ /* 0x000fe20000000a00 */
[----:B------:R-:W-:Y:S01]  /*5020*/  ISETP.GT.AND P3, PT, R17, RZ, PT ;  /* 0x000000ff1100720c */ /* 0x000fe20003f64270 */
[----:B------:R-:W-:Y:S01]  /*5030*/  UIMAD UR4, UR7, UR8, URZ ;  /* 0x00000008070472a4 */ /* 0x000fe2000f8e023f */
[----:B------:R-:W-:Y:S01]  /*5040*/  IMAD.U32 R10, RZ, RZ, UR9 ;  /* 0x00000009ff0a7e24 */ /* 0x000fe2000f8e00ff */
[----:B------:R-:W-:Y:S01]  /*5050*/  BSSY B0, `(.L_x_28) ;  /* 0x0001070000007945 */ /* 0x000fe20003800000 */
[----:B------:R-:W-:Y:S01]  /*5060*/  IMAD.WIDE.U32 R6, R3, UR8, R6 ;  /* 0x0000000803067c25 */ /* 0x000fe2000f8e0006 */
[----:B------:R-:W-:-:S03]  /*5070*/  ISETP.GT.AND P1, PT, R0, RZ, P3 ;  /* 0x000000ff0000720c */ /* 0x000fc60001f24270 */
[----:B------:R-:W-:-:S04]  /*5080*/  IMAD R10, R3, R10, UR4 ;  /* 0x00000004030a7e24 */ /* 0x000fc8000f8e020a */
[----:B------:R-:W-:Y:S01]  /*5090*/  IMAD.IADD R10, R7, 0x1, R10 ;  /* 0x00000001070a7824 */ /* 0x000fe200078e020a */
[----:B------:R-:W-:Y:S06]  /*50a0*/  @!P0 BRA `(.L_x_29) ;  /* 0x000000b800108947 */ /* 0x000fec0003800000 */
[----:B------:R-:W0:Y:S01]  /*50b0*/  LDC.64 R22, c[0x0][0x5b8] ;  /* 0x00016e00ff167b82 */ /* 0x000e220000000a00 */
[----:B------:R-:W2:Y:S01]  /*50c0*/  LDL.LU R11, [R1] ;  /* 0x00000000010b7983 */ /* 0x000ea20000300800 */
[----:B------:R-:W-:-:S06]  /*50d0*/  ULDC.64 UR4, c[0x0][0x5c0] ;  /* 0x0001700000047ab9 */ /* 0x000fcc0000000a00 */
[----:B------:R-:W1:Y:S08]  /*50e0*/  LDC.64 R14, c[0x0][0x5b0] ;  /* 0x00016c00ff0e7b82 */ /* 0x000e700000000a00 */
[----:B------:R-:W3:Y:S01]  /*50f0*/  LDC.64 R12, c[0x0][0x5a8] ;  /* 0x00016a00ff0c7b82 */ /* 0x000ee20000000a00 */
[C---:B0-----:R-:W-:Y:S02]  /*5100*/  IMAD R157, R22.reuse, UR10, RZ ;  /* 0x0000000a169d7c24 */ /* 0x041fe4000f8e02ff */
[----:B------:R-:W-:-:S04]  /*5110*/  IMAD.WIDE.U32 R152, R22, UR44, R18 ;  /* 0x0000002c16987c25 */ /* 0x000fc8000f8e0012 */
[----:B------:R-:W-:Y:S02]  /*5120*/  IMAD R157, R23, UR44, R157 ;  /* 0x0000002c179d7c24 */ /* 0x000fe4000f8e029d */
[----:B-1----:R-:W-:Y:S02]  /*5130*/  IMAD R156, R14, UR7, RZ ;  /* 0x000000070e9c7c24 */ /* 0x002fe4000f8e02ff */
[----:B------:R-:W-:Y:S01]  /*5140*/  IMAD.MOV.U32 R20, RZ, RZ, R152 ;  /* 0x000000ffff147224 */ /* 0x000fe200078e0098 */
[----:B------:R-:W-:Y:S01]  /*5150*/  IADD3 R21, R153, R157, RZ ;  /* 0x0000009d99157210 */ /* 0x000fe20007ffe0ff */
[C---:B------:R-:W-:Y:S02]  /*5160*/  IMAD R156, R3.reuse, R15, R156 ;  /* 0x0000000f039c7224 */ /* 0x040fe400078e029c */
[----:B------:R-:W-:-:S04]  /*5170*/  IMAD.WIDE.U32 R4, R3, R14, R20 ;  /* 0x0000000e03047225 */ /* 0x000fc800078e0014 */
[----:B------:R-:W-:Y:S01]  /*5180*/  IMAD.IADD R5, R5, 0x1, R156 ;  /* 0x0000000105057824 */ /* 0x000fe200078e029c */
[----:B---3--:R-:W-:-:S04]  /*5190*/  LEA R8, P0, R4, R12, 0x1 ;  /* 0x0000000c04087211 */ /* 0x008fc800078008ff */
[----:B------:R-:W-:-:S05]  /*51a0*/  LEA.HI.X R9, R4, R13, R5, 0x1, P0 ;  /* 0x0000000d04097211 */ /* 0x000fca00000f0c05 */
[----:B------:R-:W3:Y:S01]  /*51b0*/  @P1 LDG.E.LTC128B.U16 R23, desc[UR40][R8.64] ;  /* 0x0000002808171981 */ /* 0x000ee2000c1e1520 */
[----:B------:R-:W-:Y:S01]  /*51c0*/  BSSY B1, `(.L_x_30) ;  /* 0x0000011000017945 */ /* 0x000fe20003800000 */
[----:B---3--:R-:W-:-:S05]  /*51d0*/  HADD2.F32 R4, -RZ, R23.H0_H0 ;  /* 0x20000017ff047230 */ /* 0x008fca0000004100 */
[----:B------:R-:W-:-:S04]  /*51e0*/  FMUL R4, R4, R16 ;  /* 0x0000001004047220 */ /* 0x000fc80000400000 */
[----:B--2---:R-:W-:Y:S01]  /*51f0*/  FFMA R7, R11, R2, R4 ;  /* 0x000000020b077223 */ /* 0x004fe20000000004 */
[----:B------:R-:W-:-:S04]  /*5200*/  LEA R4, P0, R6, UR4, 0x1 ;  /* 0x0000000406047c11 */ /* 0x000fc8000f8008ff */
[----:B------:R-:W-:Y:S02]  /*5210*/  LEA.HI.X R5, R6, UR5, R10, 0x1, P0 ;  /* 0x0000000506057c11 */ /* 0x000fe400080f0c0a */
[----:B------:R-:W-:-:S05]  /*5220*/  F2FP.F16.F32.PACK_AB R6, RZ, R7 ;  /* 0x00000007ff06723e */ /* 0x000fca00000000ff */
[----:B------:R0:W-:Y:S02]  /*5230*/  @P1 STG.E.U16 desc[UR40][R4.64], R6 ;  /* 0x0000000604001986 */ /* 0x0001e4000c101528 */
[----:B0-----:R-:W-:-:S04]  /*5240*/  IMAD.WIDE.U32 R6, R3, R14, R18 ;  /* 0x0000000e03067225 */ /* 0x001fc800078e0012 */
[----:B------:R-:W-:Y:S02]  /*5250*/  IMAD.IADD R7, R156, 0x1, R7 ;  /* 0x000000019c077824 */ /* 0x000fe400078e0207 */
[----:B------:R-:W-:-:S04]  /*5260*/  IMAD.WIDE.U32 R6, R22, UR44, R6 ;  /* 0x0000002c16067c25 */ /* 0x000fc8000f8e0006 */
[----:B------:R-:W-:Y:S01]  /*5270*/  IMAD.IADD R7, R157, 0x1, R7 ;  /* 0x000000019d077824 */ /* 0x000fe200078e0207 */
[----:B------:R-:W-:-:S04]  /*5280*/  LEA R10, P0, R6, R12, 0x1 ;  /* 0x0000000c060a7211 */ /* 0x000fc800078008ff */
[----:B------:R-:W-:Y:S02]  /*5290*/  LEA.HI.X R11, R6, R13, R7, 0x1, P0 ;  /* 0x0000000d060b7211 */ /* 0x000fe400000f0c07 */
[----:B------:R-:W-:-:S13]  /*52a0*/  ISETP.GT.AND P0, PT, R0, 0x1, P3 ;  /* 0x000000010000780c */ /* 0x000fda0001f04270 */
[----:B------:R-:W-:Y:S05]  /*52b0*/  @!P0 BRA `(.L_x_31) ;  /* 0x0000000000048947 */ /* 0x000fea0003800000 */
[----:B------:R0:W5:Y:S02]  /*52c0*/  LDG.E.LTC128B.U16 R23, desc[UR40][R10.64+0x2] ;  /* 0x000002280a177981 */ /* 0x000164000c1e1520 */
.L_x_31:
[----:B------:R-:W-:Y:S05]  /*52d0*/  BSYNC B1 ;  /* 0x0000000000017941 */ /* 0x000fea0003800000 */
.L_x_30:
[----:B------:R-:W2:Y:S01]  /*52e0*/  LDL.LU R7, [R1+0x4] ;  /* 0x0000040001077983 */ /* 0x000ea20000300800 */
[----:B-----5:R-:W-:Y:S01]  /*52f0*/  HADD2.F32 R6, -RZ, R23.H0_H0 ;  /* 0x20000017ff067230 */ /* 0x020fe20000004100 */
[C---:B------:R-:W-:Y:S01]  /*5300*/  SHF.L.U64.HI R155, R14.reuse, 0x3, R15 ;  /* 0x000000030e9b7819 */ /* 0x040fe2000001020f */
[----:B------:R-:W-:Y:S01]  /*5310*/  IMAD.SHL.U32 R154, R14, 0x8, RZ ;  /* 0x000000080e9a7824 */ /* 0x000fe200078e00ff */
[----:B------:R-:W3:Y:S02]  /*5320*/  LDL.LU R158, [R1+0x8] ;  /* 0x00000800019e7983 */ /* 0x000ee40000300800 */
[----:B------:R-:W-:-:S04]  /*5330*/  FMUL R6, R6, R16 ;  /* 0x0000001006067220 */ /* 0x000fc80000400000 */
[----:B--2---:R-:W-:-:S05]  /*5340*/  FFMA R6, R7, R2, R6 ;  /* 0x0000000207067223 */ /* 0x004fca0000000006 */
[----:B------:R-:W-:-:S05]  /*5350*/  F2FP.F16.F32.PACK_AB R6, RZ, R6 ;  /* 0x00000006ff06723e */ /* 0x000fca00000000ff */
[----:B------:R1:W-:Y:S01]  /*5360*/  @P0 STG.E.U16 desc[UR40][R4.64+0x2], R6 ;  /* 0x0000020604000986 */ /* 0x0003e2000c101528 */
[----:B------:R-:W-:-:S04]  /*5370*/  ISETP.GT.AND P0, PT, R17, 0x8, PT ;  /* 0x000000081100780c */ /* 0x000fc80003f04270 */
[----:B------:R-:W-:Y:S01]  /*5380*/  ISETP.GT.AND P1, PT, R0, RZ, P0 ;  /* 0x000000ff0000720c */ /* 0x000fe20000724270 */
[----:B-1----:R-:W-:-:S05]  /*5390*/  IMAD.WIDE.U32 R6, R3, R14, R154 ;  /* 0x0000000e03067225 */ /* 0x002fca00078e009a */
[----:B------:R-:W-:Y:S02]  /*53a0*/  IADD3 R156, R156, R7, RZ ;  /* 0x000000079c9c7210 */ /* 0x000fe40007ffe0ff */
[----:B------:R-:W-:-:S05]  /*53b0*/  IADD3 R7, P2, R152, R6, RZ ;  /* 0x0000000698077210 */ /* 0x000fca0007f5e0ff */
[----:B------:R-:W-:Y:S01]  /*53c0*/  IMAD.X R9, R156, 0x1, R21, P2 ;  /* 0x000000019c097824 */ /* 0x000fe200010e0615 */
[----:B------:R-:W-:-:S04]  /*53d0*/  LEA R8, P2, R7, R12, 0x1 ;  /* 0x0000000c07087211 */ /* 0x000fc800078408ff */
[----:B------:R-:W-:-:S05]  /*53e0*/  LEA.HI.X R9, R7, R13, R9, 0x1, P2 ;  /* 0x0000000d07097211 */ /* 0x000fca00010f0c09 */
[----:B------:R1:W2:Y:S01]  /*53f0*/  @P1 LDG.E.LTC128B.U16 R23, desc[UR40][R8.64] ;  /* 0x0000002808171981 */ /* 0x0002a2000c1e1520 */
[----:B------:R-:W-:Y:S01]  /*5400*/  IADD3 R6, P2, R18, R6, RZ ;  /* 0x0000000612067210 */ /* 0x000fe20007f5e0ff */
[----:B------:R-:W-:Y:S01]  /*5410*/  BSSY B1, `(.L_x_32) ;  /* 0x0000016000017945 */ /* 0x000fe20003800000 */
[----:B------:R-:W-:-:S03]  /*5420*/  ISETP.GT.AND P4, PT, R0, 0x1, P0 ;  /* 0x000000010000780c */ /* 0x000fc60000784270 */
[----:B------:R-:W-:Y:S01]  /*5430*/  IMAD.X R7, R19, 0x1, R156, P2 ;  /* 0x0000000113077824 */ /* 0x000fe200010e069c */
[----:B------:R-:W-:Y:S01]  /*5440*/  MOV R156, UR9 ;  /* 0x00000009009c7c02 */ /* 0x000fe20008000f00 */
[----:B------:R-:W-:-:S04]  /*5450*/  IMAD.WIDE.U32 R6, R22, UR44, R6 ;  /* 0x0000002c16067c25 */ /* 0x000fc8000f8e0006 */
[----:B------:R-:W-:Y:S01]  /*5460*/  IMAD.IADD R7, R157, 0x1, R7 ;  /* 0x000000019d077824 */ /* 0x000fe200078e0207 */
[----:B-1----:R-:W-:-:S04]  /*5470*/  LEA R8, P2, R6, R12, 0x1 ;  /* 0x0000000c06087211 */ /* 0x002fc800078408ff */
[----:B------:R-:W-:Y:S01]  /*5480*/  LEA.HI.X R9, R6, R13, R7, 0x1, P2 ;  /* 0x0000000d06097211 */ /* 0x000fe200010f0c07 */
[----:B--2---:R-:W-:-:S05]  /*5490*/  HADD2.F32 R6, -RZ, R23.H0_H0 ;  /* 0x20000017ff067230 */ /* 0x004fca0000004100 */
[----:B------:R-:W-:-:S04]  /*54a0*/  FMUL R6, R6, R16 ;  /* 0x0000001006067220 */ /* 0x000fc80000400000 */
[----:B---3--:R-:W-:Y:S01]  /*54b0*/  FFMA R7, R158, R2, R6 ;  /* 0x000000029e077223 */ /* 0x008fe20000000006 */
[----:B------:R-:W-:Y:S02]  /*54c0*/  IMAD.U32 R158, RZ, RZ, UR8 ;  /* 0x00000008ff9e7e24 */ /* 0x000fe4000f8e00ff */
[----:B------:R-:W-:Y:S02]  /*54d0*/  IMAD.U32 R6, RZ, RZ, UR8 ;  /* 0x00000008ff067e24 */ /* 0x000fe4000f8e00ff */
[----:B------:R-:W-:Y:S01]  /*54e0*/  IMAD.SHL.U32 R158, R158, 0x10, RZ ;  /* 0x000000109e9e7824 */ /* 0x000fe200078e00ff */
[----:B------:R-:W-:Y:S02]  /*54f0*/  F2FP.F16.F32.PACK_AB R7, RZ, R7 ;  /* 0x00000007ff07723e */ /* 0x000fe400000000ff */
[----:B------:R-:W-:Y:S02]  /*5500*/  SHF.L.U64.HI R156, R6, 0x4, R156 ;  /* 0x00000004069c7819 */ /* 0x000fe4000001029c */
[----:B------:R-:W-:-:S02]  /*5510*/  IADD3 R6, P2, R158, R4, RZ ;  /* 0x000000049e067210 */ /* 0x000fc40007f5e0ff */
[----:B------:R-:W-:-:S03]  /*5520*/  PRMT R159, R7, 0x7610, R159 ;  /* 0x00007610079f7816 */ /* 0x000fc6000000009f */
[----:B------:R-:W-:-:S05]  /*5530*/  IMAD.X R7, R156, 0x1, R5, P2 ;  /* 0x000000019c077824 */ /* 0x000fca00010e0605 */
[----:B------:R1:W-:Y:S01]  /*5540*/  @P1 STG.E.U16 desc[UR40][R6.64], R159 ;  /* 0x0000009f06001986 */ /* 0x0003e2000c101528 */
[----:B------:R-:W-:Y:S05]  /*5550*/  @!P4 BRA `(.L_x_33) ;  /* 0x000000000004c947 */ /* 0x000fea0003800000 */
[----:B------:R2:W5:Y:S02]  /*5560*/  LDG.E.LTC128B.U16 R23, desc[UR40][R8.64+0x2] ;  /* 0x0000022808177981 */ /* 0x000564000c1e1520 */
.L_x_33:
[----:B------:R-:W-:Y:S05]  /*5570*/  BSYNC B1 ;  /* 0x0000000000017941 */ /* 0x000fea0003800000 */
.L_x_32:
[----:B------:R-:W3:Y:S01]  /*5580*/  LDL.LU R161, [R1+0xc] ;  /* 0x00000c0001a17983 */ /* 0x000ee20000300800 */
[----:B-1---5:R-:W-:Y:S01]  /*5590*/  HADD2.F32 R159, -RZ, R23.H0_H0 ;  /* 0x20000017ff9f7230 */ /* 0x022fe20000004100 */
[----:B------:R-:W-:Y:S01]  /*55a0*/  ISETP.GT.AND P1, PT, R0, 0x8, P3 ;  /* 0x000000080000780c */ /* 0x000fe20001f24270 */
[----:B------:R-:W-:Y:S03]  /*55b0*/  BSSY B1, `(.L_x_34) ;  /* 0x0000007000017945 */ /* 0x000fe60003800000 */
[----:B------:R-:W-:-:S04]  /*55c0*/  FMUL R159, R159, R16 ;  /* 0x000000109f9f7220 */ /* 0x000fc80000400000 */
[----:B---3--:R-:W-:-:S05]  /*55d0*/  FFMA R159, R161, R2, R159 ;  /* 0x00000002a19f7223 */ /* 0x008fca000000009f */
[----:B------:R-:W-:-:S05]  /*55e0*/  F2FP.F16.F32.PACK_AB R159, RZ, R159 ;  /* 0x0000009fff9f723e */ /* 0x000fca00000000ff */
[----:B------:R1:W-:Y:S01]  /*55f0*/  @P4 STG.E.U16 desc[UR40][R6.64+0x2], R159 ;  /* 0x0000029f06004986 */ /* 0x0003e2000c101528 */
[----:B------:R-:W-:Y:S05]  /*5600*/  @!P1 BRA `(.L_x_35) ;  /* 0x0000000000049947 */ /* 0x000fea0003800000 */
[----:B------:R3:W5:Y:S02]  /*5610*/  LDG.E.LTC128B.U16 R23, desc[UR40][R10.64+0x10] ;  /* 0x000010280a177981 */ /* 0x000764000c1e1520 */
.L_x_35:
[----:B------:R-:W-:Y:S05]  /*5620*/  BSYNC B1 ;  /* 0x0000000000017941 */ /* 0x000fea0003800000 */
.L_x_34:
[----:B------:R-:W4:Y:S01]  /*5630*/  LDL.LU R161, [R1+0x10] ;  /* 0x0000100001a17983 */ /* 0x000f220000300800 */
[----:B-1---5:R-:W-:Y:S01]  /*5640*/  HADD2.F32 R159, -RZ, R23.H0_H0 ;  /* 0x20000017ff9f7230 */ /* 0x022fe20000004100 */
[----:B------:R-:W-:Y:S01]  /*5650*/  ISETP.GT.AND P2, PT, R0, 0x9, P3 ;  /* 0x000000090000780c */ /* 0x000fe20001f44270 */
[----:B------:R-:W-:Y:S03]  /*5660*/  BSSY B1, `(.L_x_36) ;  /* 0x0000007000017945 */ /* 0x000fe60003800000 */
[----:B------:R-:W-:-:S04]  /*5670*/  FMUL R159, R159, R16 ;  /* 0x000000109f9f7220 */ /* 0x000fc80000400000 */
[----:B----4-:R-:W-:-:S05]  /*5680*/  FFMA R159, R161, R2, R159 ;  /* 0x00000002a19f7223 */ /* 0x010fca000000009f */
[----:B------:R-:W-:-:S05]  /*5690*/  F2FP.F16.F32.PACK_AB R159, RZ, R159 ;  /* 0x0000009fff9f723e */ /* 0x000fca00000000ff */
[----:B------:R1:W-:Y:S01]  /*56a0*/  @P1 STG.E.U16 desc[UR40][R4.64+0x10], R159 ;  /* 0x0000109f04001986 */ /* 0x0003e2000c101528 */
[----:B------:R-:W-:Y:S05]  /*56b0*/  @!P2 BRA `(.L_x_37) ;  /* 0x000000000004a947 */ /* 0x000fea0003800000 */
[----:B------:R4:W5:Y:S02]  /*56c0*/  LDG.E.LTC128B.U16 R23, desc[UR40][R10.64+0x12] ;  /* 0x000012280a177981 */ /* 0x000964000c1e1520 */
.L_x_37:
[----:B------:R-:W-:Y:S05]  /*56d0*/  BSYNC B1 ;  /* 0x0000000000017941 */ /* 0x000fea0003800000 */
.L_x_36:
[----:B------:R-:W2:Y:S01]  /*56e0*/  LDL.LU R161, [R1+0x14] ;  /* 0x0000140001a17983 */ /* 0x000ea20000300800 */
[----:B-1---5:R-:W-:Y:S01]  /*56f0*/  HADD2.F32 R159, -RZ, R23.H0_H0 ;  /* 0x20000017ff9f7230 */ /* 0x022fe20000004100 */
[----:B------:R-:W-:Y:S01]  /*5700*/  ISETP.GT.AND P1, PT, R0, 0x8, P0 ;  /* 0x000000080000780c */ /* 0x000fe20000724270 */
[----:B------:R-:W-:Y:S03]  /*5710*/  BSSY B1, `(.L_x_38) ;  /* 0x0000007000017945 */ /* 0x000fe60003800000 */
[----:B------:R-:W-:-:S04]  /*5720*/  FMUL R159, R159, R16 ;  /* 0x000000109f9f7220 */ /* 0x000fc80000400000 */
[----:B--2---:R-:W-:-:S05]  /*5730*/  FFMA R159, R161, R2, R159 ;  /* 0x00000002a19f7223 */ /* 0x004fca000000009f */
[----:B------:R-:W-:-:S05]  /*5740*/  F2FP.F16.F32.PACK_AB R159, RZ, R159 ;  /* 0x0000009fff9f723e */ /* 0x000fca00000000ff */
[----:B------:R1:W-:Y:S01]  /*5750*/  @P2 STG.E.U16 desc[UR40][R4.64+0x12], R159 ;  /* 0x0000129f04002986 */ /* 0x0003e2000c101528 */
[----:B------:R-:W-:Y:S05]  /*5760*/  @!P1 BRA `(.L_x_39) ;  /* 0x0000000000049947 */ /* 0x000fea0003800000 */
[----:B------:R2:W5:Y:S02]  /*5770*/  LDG.E.LTC128B.U16 R23, desc[UR40][R8.64+0x10] ;  /* 0x0000102808177981 */ /* 0x000564000c1e1520 */
.L_x_39:
[----:B------:R-:W-:Y:S05]  /*5780*/  BSYNC B1 ;  /* 0x0000000000017941 */ /* 0x000fea0003800000 */
.L_x_38:
        /* <DEDUP_REMOVED lines=10> */
.L_x_41:
[----:B------:R-:W-:Y:S05]  /*5830*/  BSYNC B1 ;  /* 0x0000000000017941 */ /* 0x000fea0003800000 */
.L_x_40:
        /* <DEDUP_REMOVED lines=10> */
.L_x_43:
[----:B------:R-:W-:Y:S05]  /*58e0*/  BSYNC B1 ;  /* 0x0000000000017941 */ /* 0x000fea0003800000 */
.L_x_42:
        /* <DEDUP_REMOVED lines=10> */
.L_x_45:
[----:B------:R-:W-:Y:S05]  /*5990*/  BSYNC B1 ;  /* 0x0000000000017941 */ /* 0x000fea0003800000 */
.L_x_44:
        /* <DEDUP_REMOVED lines=10> */
.L_x_47:
[----:B------:R-:W-:Y:S05]  /*5a40*/  BSYNC B1 ;  /* 0x0000000000017941 */ /* 0x000fea0003800000 */
.L_x_46:
        /* <DEDUP_REMOVED lines=10> */
.L_x_49:
[----:B------:R-:W-:Y:S05]  /*5af0*/  BSYNC B1 ;  /* 0x0000000000017941 */ /* 0x000fea0003800000 */
.L_x_48:
        /* <DEDUP_REMOVED lines=10> */
.L_x_51:
[----:B------:R-:W-:Y:S05]  /*5ba0*/  BSYNC B1 ;  /* 0x0000000000017941 */ /* 0x000fea0003800000 */
.L_x_50:
        /* <DEDUP_REMOVED lines=10> */
.L_x_53:
[----:B------:R-:W-:Y:S05]  /*5c50*/  BSYNC B1 ;  /* 0x0000000000017941 */ /* 0x000fea0003800000 */
.L_x_52:
        /* <DEDUP_REMOVED lines=10> */
.L_x_55:
[----:B------:R-:W-:Y:S05]  /*5d00*/  BSYNC B1 ;  /* 0x0000000000017941 */ /* 0x000fea0003800000 */
.L_x_54:
        /* <DEDUP_REMOVED lines=10> */
.L_x_57:
[----:B------:R-:W-:Y:S05]  /*5db0*/  BSYNC B1 ;  /* 0x0000000000017941 */ /* 0x000fea0003800000 */
.L_x_56:
        /* <DEDUP_REMOVED lines=10> */
.L_x_59:
[----:B------:R-:W-:Y:S05]  /*5e60*/  BSYNC B1 ;  /* 0x0000000000017941 */ /* 0x000fea0003800000 */
.L_x_58:
        /* <DEDUP_REMOVED lines=10> */
.L_x_61:
[----:B------:R-:W-:Y:S05]  /*5f10*/  BSYNC B1 ;  /* 0x0000000000017941 */ /* 0x000fea0003800000 */
.L_x_60:
        /* <DEDUP_REMOVED lines=10> */
.L_x_63:
[----:B------:R-:W-:Y:S05]  /*5fc0*/  BSYNC B1 ;  /* 0x0000000000017941 */ /* 0x000fea0003800000 */
.L_x_62:
        /* <DEDUP_REMOVED lines=10> */
.L_x_65:
[----:B------:R-:W-:Y:S05]  /*6070*/  BSYNC B1 ;  /* 0x0000000000017941 */ /* 0x000fea0003800000 */
.L_x_64:
        /* <DEDUP_REMOVED lines=10> */
.L_x_67:
[----:B------:R-:W-:Y:S05]  /*6120*/  BSYNC B1 ;  /* 0x0000000000017941 */ /* 0x000fea0003800000 */
.L_x_66:
        /* <DEDUP_REMOVED lines=10> */
.L_x_69:
[----:B------:R-:W-:Y:S05]  /*61d0*/  BSYNC B1 ;  /* 0x0000000000017941 */ /* 0x000fea0003800000 */
.L_x_68:
        /* <DEDUP_REMOVED lines=10> */
.L_x_71:
[----:B------:R-:W-:Y:S05]  /*6280*/  BSYNC B1 ;  /* 0x0000000000017941 */ /* 0x000fea0003800000 */
.L_x_70:
        /* <DEDUP_REMOVED lines=10> */
.L_x_73:
[----:B------:R-:W-:Y:S05]  /*6330*/  BSYNC B1 ;  /* 0x0000000000017941 */ /* 0x000fea0003800000 */
.L_x_72:
        /* <DEDUP_REMOVED lines=10> */
.L_x_75:
[----:B------:R-:W-:Y:S05]  /*63e0*/  BSYNC B1 ;  /* 0x0000000000017941 */ /* 0x000fea0003800000 */
.L_x_74:
        /* <DEDUP_REMOVED lines=10> */
.L_x_77:
[----:B------:R-:W-:Y:S05]  /*6490*/  BSYNC B1 ;  /* 0x0000000000017941 */ /* 0x000fea0003800000 */
.L_x_76:
        /* <DEDUP_REMOVED lines=10> */
.L_x_79:
[----:B------:R-:W-:Y:S05]  /*6540*/  BSYNC B1 ;  /* 0x0000000000017941 */ /* 0x000fea0003800000 */
.L_x_78:
        /* <DEDUP_REMOVED lines=10> */
.L_x_81:
[----:B------:R-:W-:Y:S05]  /*65f0*/  BSYNC B1 ;  /* 0x0000000000017941 */ /* 0x000fea0003800000 */
.L_x_80:
        /* <DEDUP_REMOVED lines=10> */
.L_x_83:
[----:B------:R-:W-:Y:S05]  /*66a0*/  BSYNC B1 ;  /* 0x0000000000017941 */ /* 0x000fea0003800000 */
.L_x_82:
        /* <DEDUP_REMOVED lines=10> */
.L_x_85:
[----:B------:R-:W-:Y:S05]  /*6750*/  BSYNC B1 ;  /* 0x0000000000017941 */ /* 0x000fea0003800000 */
.L_x_84:
        /* <DEDUP_REMOVED lines=10> */
.L_x_87:
[----:B------:R-:W-:Y:S05]  /*6800*/  BSYNC B1 ;  /* 0x0000000000017941 */ /* 0x000fea0003800000 */
.L_x_86:
        /* <DEDUP_REMOVED lines=10> */
.L_x_89:
[----:B------:R-:W-:Y:S05]  /*68b0*/  BSYNC B1 ;  /* 0x0000000000017941 */ /* 0x000fea0003800000 */
.L_x_88:
        /* <DEDUP_REMOVED lines=10> */
.L_x_91:
[----:B------:R-:W-:Y:S05]  /*6960*/  BSYNC B1 ;  /* 0x0000000000017941 */ /* 0x000fea0003800000 */
.L_x_90:
        /* <DEDUP_REMOVED lines=10> */
.L_x_93:
[----:B------:R-:W-:Y:S05]  /*6a10*/  BSYNC B1 ;  /* 0x0000000000017941 */ /* 0x000fea0003800000 */
.L_x_92:
        /* <DEDUP_REMOVED lines=10> */
.L_x_95:
[----:B------:R-:W-:Y:S05]  /*6ac0*/  BSYNC B1 ;  /* 0x0000000000017941 */ /* 0x000fea0003800000 */
.L_x_94:
        /* <DEDUP_REMOVED lines=10> */
.L_x_97:
[----:B------:R-:W-:Y:S05]  /*6b70*/  BSYNC B1 ;  /* 0x0000000000017941 */ /* 0x000fea0003800000 */
.L_x_96:
        /* <DEDUP_REMOVED lines=10> */
.L_x_99:
[----:B------:R-:W-:Y:S05]  /*6c20*/  BSYNC B1 ;  /* 0x0000000000017941 */ /* 0x000fea0003800000 */
.L_x_98:
        /* <DEDUP_REMOVED lines=10> */
.L_x_101:
[----:B------:R-:W-:Y:S05]  /*6cd0*/  BSYNC B1 ;  /* 0x0000000000017941 */ /* 0x000fea0003800000 */
.L_x_100:
        /* <DEDUP_REMOVED lines=10> */
.L_x_103:
[----:B------:R-:W-:Y:S05]  /*6d80*/  BSYNC B1 ;  /* 0x0000000000017941 */ /* 0x000fea0003800000 */
.L_x_102:
        /* <DEDUP_REMOVED lines=10> */
.L_x_105:
[----:B------:R-:W-:Y:S05]  /*6e30*/  BSYNC B1 ;  /* 0x0000000000017941 */ /* 0x000fea0003800000 */
.L_x_104:
        /* <DEDUP_REMOVED lines=10> */
.L_x_107:
[----:B------:R-:W-:Y:S05]  /*6ee0*/  BSYNC B1 ;  /* 0x0000000000017941 */ /* 0x000fea0003800000 */
.L_x_106:
        /* <DEDUP_REMOVED lines=10> */
.L_x_109:
[----:B------:R-:W-:Y:S05]  /*6f90*/  BSYNC B1 ;  /* 0x0000000000017941 */ /* 0x000fea0003800000 */
.L_x_108:
        /* <DEDUP_REMOVED lines=10> */
.L_x_111:
[----:B------:R-:W-:Y:S05]  /*7040*/  BSYNC B1 ;  /* 0x0000000000017941 */ /* 0x000fea0003800000 */
.L_x_110:
        /* <DEDUP_REMOVED lines=10> */
.L_x_113:
[----:B------:R-:W-:Y:S05]  /*70f0*/  BSYNC B1 ;  /* 0x0000000000017941 */ /* 0x000fea0003800000 */
.L_x_112:
        /* <DEDUP_REMOVED lines=10> */
.L_x_115:
[----:B------:R-:W-:Y:S05]  /*71a0*/  BSYNC B1 ;  /* 0x0000000000017941 */ /* 0x000fea0003800000 */
.L_x_114:
        /* <DEDUP_REMOVED lines=10> */
.L_x_117:
[----:B------:R-:W-:Y:S05]  /*7250*/  BSYNC B1 ;  /* 0x0000000000017941 */ /* 0x000fea0003800000 */
.L_x_116:
        /* <DEDUP_REMOVED lines=10> */
.L_x_119:
[----:B------:R-:W-:Y:S05]  /*7300*/  BSYNC B1 ;  /* 0x0000000000017941 */ /* 0x000fea0003800000 */
.L_x_118:
        /* <DEDUP_REMOVED lines=10> */
.L_x_121:
[----:B------:R-:W-:Y:S05]  /*73b0*/  BSYNC B1 ;  /* 0x0000000000017941 */ /* 0x000fea0003800000 */
.L_x_120:
        /* <DEDUP_REMOVED lines=10> */
.L_x_123:
[----:B------:R-:W-:Y:S05]  /*7460*/  BSYNC B1 ;  /* 0x0000000000017941 */ /* 0x000fea0003800000 */
.L_x_122:
        /* <DEDUP_REMOVED lines=10> */
.L_x_125:
[----:B------:R-:W-:Y:S05]  /*7510*/  BSYNC B1 ;  /* 0x0000000000017941 */ /* 0x000fea0003800000 */
.L_x_124:
        /* <DEDUP_REMOVED lines=10> */
.L_x_127:
[----:B------:R-:W-:Y:S05]  /*75c0*/  BSYNC B1 ;  /* 0x0000000000017941 */ /* 0x000fea0003800000 */
.L_x_126:
        /* <DEDUP_REMOVED lines=10> */
.L_x_129:
[----:B------:R-:W-:Y:S05]  /*7670*/  BSYNC B1 ;  /* 0x0000000000017941 */ /* 0x000fea0003800000 */
.L_x_128:
        /* <DEDUP_REMOVED lines=10> */
.L_x_131:
[----:B------:R-:W-:Y:S05]  /*7720*/  BSYNC B1 ;  /* 0x0000000000017941 */ /* 0x000fea0003800000 */
.L_x_130:
        /* <DEDUP_REMOVED lines=10> */
.L_x_133:
[----:B------:R-:W-:Y:S05]  /*77d0*/  BSYNC B1 ;  /* 0x0000000000017941 */ /* 0x000fea0003800000 */
.L_x_132:
        /* <DEDUP_REMOVED lines=10> */
.L_x_135:
[----:B------:R-:W-:Y:S05]  /*7880*/  BSYNC B1 ;  /* 0x0000000000017941 */ /* 0x000fea0003800000 */
.L_x_134:
        /* <DEDUP_REMOVED lines=10> */
.L_x_137:
[----:B------:R-:W-:Y:S05]  /*7930*/  BSYNC B1 ;  /* 0x0000000000017941 */ /* 0x000fea0003800000 */
.L_x_136:
        /* <DEDUP_REMOVED lines=10> */
.L_x_139:
[----:B------:R-:W-:Y:S05]  /*79e0*/  BSYNC B1 ;  /* 0x0000000000017941 */ /* 0x000fea0003800000 */
.L_x_138:
        /* <DEDUP_REMOVED lines=10> */
.L_x_141:
[----:B------:R-:W-:Y:S05]  /*7a90*/  BSYNC B1 ;  /* 0x0000000000017941 */ /* 0x000fea0003800000 */
.L_x_140:
        /* <DEDUP_REMOVED lines=10> */
.L_x_143:
[----:B------:R-:W-:Y:S05]  /*7b40*/  BSYNC B1 ;  /* 0x0000000000017941 */ /* 0x000fea0003800000 */
.L_x_142:
        /* <DEDUP_REMOVED lines=10> */
.L_x_145:
[----:B------:R-:W-:Y:S05]  /*7bf0*/  BSYNC B1 ;  /* 0x0000000000017941 */ /* 0x000fea0003800000 */
.L_x_144:
        /* <DEDUP_REMOVED lines=10> */
.L_x_147:
[----:B------:R-:W-:Y:S05]  /*7ca0*/  BSYNC B1 ;  /* 0x0000000000017941 */ /* 0x000fea0003800000 */
.L_x_146:
        /* <DEDUP_REMOVED lines=10> */
.L_x_149:
[----:B------:R-:W-:Y:S05]  /*7d50*/  BSYNC B1 ;  /* 0x0000000000017941 */ /* 0x000fea0003800000 */
.L_x_148:
        /* <DEDUP_REMOVED lines=10> */
.L_x_151:
[----:B------:R-:W-:Y:S05]  /*7e00*/  BSYNC B1 ;  /* 0x0000000000017941 */ /* 0x000fea0003800000 */
.L_x_150:
        /* <DEDUP_REMOVED lines=10> */
.L_x_153:
[----:B------:R-:W-:Y:S05]  /*7eb0*/  BSYNC B1 ;  /* 0x0000000000017941 */ /* 0x000fea0003800000 */
.L_x_152:
        /* <DEDUP_REMOVED lines=10> */
.L_x_155:
[----:B------:R-:W-:Y:S05]  /*7f60*/  BSYNC B1 ;  /* 0x0000000000017941 */ /* 0x000fea0003800000 */
.L_x_154:
        /* <DEDUP_REMOVED lines=10> */
.L_x_157:
[----:B------:R-:W-:Y:S05]  /*8010*/  BSYNC B1 ;  /* 0x0000000000017941 */ /* 0x000fea0003800000 */
.L_x_156:
        /* <DEDUP_REMOVED lines=10> */
.L_x_159:
[----:B------:R-:W-:Y:S05]  /*80c0*/  BSYNC B1 ;  /* 0x0000000000017941 */ /* 0x000fea0003800000 */
.L_x_158:
        /* <DEDUP_REMOVED lines=10> */
.L_x_161:
[----:B------:R-:W-:Y:S05]  /*8170*/  BSYNC B1 ;  /* 0x0000000000017941 */ /* 0x000fea0003800000 */
.L_x_160:
        /* <DEDUP_REMOVED lines=10> */
.L_x_163:
[----:B------:R-:W-:Y:S05]  /*8220*/  BSYNC B1 ;  /* 0x0000000000017941 */ /* 0x000fea0003800000 */
.L_x_162:
        /* <DEDUP_REMOVED lines=10> */
.L_x_165:
[----:B------:R-:W-:Y:S05]  /*82d0*/  BSYNC B1 ;  /* 0x0000000000017941 */ /* 0x000fea0003800000 */
.L_x_164:
        /* <DEDUP_REMOVED lines=10> */
.L_x_167:
[----:B------:R-:W-:Y:S05]  /*8380*/  BSYNC B1 ;  /* 0x0000000000017941 */ /* 0x000fea0003800000 */
.L_x_166:
        /* <DEDUP_REMOVED lines=10> */
.L_x_169:
[----:B------:R-:W-:Y:S05]  /*8430*/  BSYNC B1 ;  /* 0x0000000000017941 */ /* 0x000fea0003800000 */
.L_x_168:
        /* <DEDUP_REMOVED lines=10> */
.L_x_171:
[----:B------:R-:W-:Y:S05]  /*84e0*/  BSYNC B1 ;  /* 0x0000000000017941 */ /* 0x000fea0003800000 */
.L_x_170:
        /* <DEDUP_REMOVED lines=10> */
.L_x_173:
[----:B------:R-:W-:Y:S05]  /*8590*/  BSYNC B1 ;  /* 0x0000000000017941 */ /* 0x000fea0003800000 */
.L_x_172:
        /* <DEDUP_REMOVED lines=10> */
.L_x_175:
[----:B------:R-:W-:Y:S05]  /*8640*/  BSYNC B1 ;  /* 0x0000000000017941 */ /* 0x000fea0003800000 */
.L_x_174:
        /* <DEDUP_REMOVED lines=10> */
.L_x_177:
[----:B------:R-:W-:Y:S05]  /*86f0*/  BSYNC B1 ;  /* 0x0000000000017941 */ /* 0x000fea0003800000 */
.L_x_176:
        /* <DEDUP_REMOVED lines=10> */
.L_x_179:
[----:B------:R-:W-:Y:S05]  /*87a0*/  BSYNC B1 ;  /* 0x0000000000017941 */ /* 0x000fea0003800000 */
.L_x_178:
        /* <DEDUP_REMOVED lines=10> */
.L_x_181:
[----:B------:R-:W-:Y:S05]  /*8850*/  BSYNC B1 ;  /* 0x0000000000017941 */ /* 0x000fea0003800000 */
.L_x_180:
        /* <DEDUP_REMOVED lines=10> */
.L_x_183:
[----:B------:R-:W-:Y:S05]  /*8900*/  BSYNC B1 ;  /* 0x0000000000017941 */ /* 0x000fea0003800000 */
.L_x_182:
        /* <DEDUP_REMOVED lines=10> */
.L_x_185:
[----:B------:R-:W-:Y:S05]  /*89b0*/  BSYNC B1 ;  /* 0x0000000000017941 */ /* 0x000fea0003800000 */
.L_x_184:
        /* <DEDUP_REMOVED lines=10> */
.L_x_187:
[----:B------:R-:W-:Y:S05]  /*8a60*/  BSYNC B1 ;  /* 0x0000000000017941 */ /* 0x000fea0003800000 */
.L_x_186:
        /* <DEDUP_REMOVED lines=10> */
.L_x_189:
[----:B------:R-:W-:Y:S05]  /*8b10*/  BSYNC B1 ;  /* 0x0000000000017941 */ /* 0x000fea0003800000 */
.L_x_188:
        /* <DEDUP_REMOVED lines=10> */
.L_x_191:
[----:B------:R-:W-:Y:S05]  /*8bc0*/  BSYNC B1 ;  /* 0x0000000000017941 */ /* 0x000fea0003800000 */
.L_x_190:
        /* <DEDUP_REMOVED lines=10> */
.L_x_193:
[----:B------:R-:W-:Y:S05]  /*8c70*/  BSYNC B1 ;  /* 0x0000000000017941 */ /* 0x000fea0003800000 */
.L_x_192:
        /* <DEDUP_REMOVED lines=10> */
.L_x_195:
[----:B------:R-:W-:Y:S05]  /*8d20*/  BSYNC B1 ;  /* 0x0000000000017941 */ /* 0x000fea0003800000 */
.L_x_194:
        /* <DEDUP_REMOVED lines=10> */
.L_x_197:
[----:B------:R-:W-:Y:S05]  /*8dd0*/  BSYNC B1 ;  /* 0x0000000000017941 */ /* 0x000fea0003800000 */
.L_x_196:
        /* <DEDUP_REMOVED lines=10> */
.L_x_199:
[----:B------:R-:W-:Y:S05]  /*8e80*/  BSYNC B1 ;  /* 0x0000000000017941 */ /* 0x000fea0003800000 */
.L_x_198:
        /* <DEDUP_REMOVED lines=10> */
.L_x_201:
[----:B------:R-:W-:Y:S05]  /*8f30*/  BSYNC B1 ;  /* 0x0000000000017941 */ /* 0x000fea0003800000 */
.L_x_200:
        /* <DEDUP_REMOVED lines=10> */
.L_x_203:
[----:B------:R-:W-:Y:S05]  /*8fe0*/  BSYNC B1 ;  /* 0x0000000000017941 */ /* 0x000fea0003800000 */
.L_x_202:
        /* <DEDUP_REMOVED lines=10> */
.L_x_205:
[----:B------:R-:W-:Y:S05]  /*9090*/  BSYNC B1 ;  /* 0x0000000000017941 */ /* 0x000fea0003800000 */
.L_x_204:
        /* <DEDUP_REMOVED lines=10> */
.L_x_207:
[----:B------:R-:W-:Y:S05]  /*9140*/  BSYNC B1 ;  /* 0x0000000000017941 */ /* 0x000fea0003800000 */
.L_x_206:
        /* <DEDUP_REMOVED lines=10> */
.L_x_209:
[----:B------:R-:W-:Y:S05]  /*91f0*/  BSYNC B1 ;  /* 0x0000000000017941 */ /* 0x000fea0003800000 */
.L_x_208:
        /* <DEDUP_REMOVED lines=10> */
.L_x_211:
[----:B------:R-:W-:Y:S05]  /*92a0*/  BSYNC B1 ;  /* 0x0000000000017941 */ /* 0x000fea0003800000 */
.L_x_210:
        /* <DEDUP_REMOVED lines=10> */
.L_x_213:
[----:B------:R-:W-:Y:S05]  /*9350*/  BSYNC B1 ;  /* 0x0000000000017941 */ /* 0x000fea0003800000 */
.L_x_212:
        /* <DEDUP_REMOVED lines=10> */
.L_x_215:
[----:B------:R-:W-:Y:S05]  /*9400*/  BSYNC B1 ;  /* 0x0000000000017941 */ /* 0x000fea0003800000 */
.L_x_214:
        /* <DEDUP_REMOVED lines=10> */
.L_x_217:
[----:B------:R-:W-:Y:S05]  /*94b0*/  BSYNC B1 ;  /* 0x0000000000017941 */ /* 0x000fea0003800000 */
.L_x_216:
        /* <DEDUP_REMOVED lines=10> */
.L_x_219:
[----:B------:R-:W-:Y:S05]  /*9560*/  BSYNC B1 ;  /* 0x0000000000017941 */ /* 0x000fea0003800000 */
.L_x_218:
        /* <DEDUP_REMOVED lines=10> */
.L_x_221:
[----:B------:R-:W-:Y:S05]  /*9610*/  BSYNC B1 ;  /* 0x0000000000017941 */ /* 0x000fea0003800000 */
.L_x_220:
        /* <DEDUP_REMOVED lines=10> */
.L_x_223:
[----:B------:R-:W-:Y:S05]  /*96c0*/  BSYNC B1 ;  /* 0x0000000000017941 */ /* 0x000fea0003800000 */
.L_x_222:
        /* <DEDUP_REMOVED lines=10> */
.L_x_225:
[----:B------:R-:W-:Y:S05]  /*9770*/  BSYNC B1 ;  /* 0x0000000000017941 */ /* 0x000fea0003800000 */
.L_x_224:
        /* <DEDUP_REMOVED lines=10> */
.L_x_227:
[----:B------:R-:W-:Y:S05]  /*9820*/  BSYNC B1 ;  /* 0x0000000000017941 */ /* 0x000fea0003800000 */
.L_x_226:
        /* <DEDUP_REMOVED lines=10> */
.L_x_229:
[----:B------:R-:W-:Y:S05]  /*98d0*/  BSYNC B1 ;  /* 0x0000000000017941 */ /* 0x000fea0003800000 */
.L_x_228:
        /* <DEDUP_REMOVED lines=10> */
.L_x_231:
[----:B------:R-:W-:Y:S05]  /*9980*/  BSYNC B1 ;  /* 0x0000000000017941 */ /* 0x000fea0003800000 */
.L_x_230:
        /* <DEDUP_REMOVED lines=10> */
.L_x_233:
[----:B------:R-:W-:Y:S05]  /*9a30*/  BSYNC B1 ;  /* 0x0000000000017941 */ /* 0x000fea0003800000 */
.L_x_232:
        /* <DEDUP_REMOVED lines=10> */
.L_x_235:
[----:B------:R-:W-:Y:S05]  /*9ae0*/  BSYNC B1 ;  /* 0x0000000000017941 */ /* 0x000fea0003800000 */
.L_x_234:
        /* <DEDUP_REMOVED lines=10> */
.L_x_237:
[----:B------:R-:W-:Y:S05]  /*9b90*/  BSYNC B1 ;  /* 0x0000000000017941 */ /* 0x000fea0003800000 */
.L_x_236:
        /* <DEDUP_REMOVED lines=10> */
.L_x_239:
[----:B------:R-:W-:Y:S05]  /*9c40*/  BSYNC B1 ;  /* 0x0000000000017941 */ /* 0x000fea0003800000 */
.L_x_238:
        /* <DEDUP_REMOVED lines=10> */
.L_x_241:
[----:B------:R-:W-:Y:S05]  /*9cf0*/  BSYNC B1 ;  /* 0x0000000000017941 */ /* 0x000fea0003800000 */
.L_x_240:
        /* <DEDUP_REMOVED lines=10> */
.L_x_243:
[----:B------:R-:W-:Y:S05]  /*9da0*/  BSYNC B1 ;  /* 0x0000000000017941 */ /* 0x000fea0003800000 */
.L_x_242:
        /* <DEDUP_REMOVED lines=10> */
.L_x_245:
[----:B------:R-:W-:Y:S05]  /*9e50*/  BSYNC B1 ;  /* 0x0000000000017941 */ /* 0x000fea0003800000 */
.L_x_244:
        /* <DEDUP_REMOVED lines=10> */
.L_x_247:
[----:B------:R-:W-:Y:S05]  /*9f00*/  BSYNC B1 ;  /* 0x0000000000017941 */ /* 0x000fea0003800000 */
.L_x_246:
        /* <DEDUP_REMOVED lines=10> */
.L_x_249:
[----:B------:R-:W-:Y:S05]  /*9fb0*/  BSYNC B1 ;  /* 0x0000000000017941 */ /* 0x000fea0003800000 */
.L_x_248:
        /* <DEDUP_REMOVED lines=10> */
.L_x_251:
[----:B------:R-:W-:Y:S05]  /*a060*/  BSYNC B1 ;  /* 0x0000000000017941 */ /* 0x000fea0003800000 */
.L_x_250:
        /* <DEDUP_REMOVED lines=10> */
.L_x_253:
[----:B------:R-:W-:Y:S05]  /*a110*/  BSYNC B1 ;  /* 0x0000000000017941 */ /* 0x000fea0003800000 */
.L_x_252:
        /* <DEDUP_REMOVED lines=10> */
.L_x_255:
[----:B------:R-:W-:Y:S05]  /*a1c0*/  BSYNC B1 ;  /* 0x0000000000017941 */ /* 0x000fea0003800000 */
.L_x_254:
        /* <DEDUP_REMOVED lines=10> */
.L_x_257:
[----:B------:R-:W-:Y:S05]  /*a270*/  BSYNC B1 ;  /* 0x0000000000017941 */ /* 0x000fea0003800000 */
.L_x_256:
        /* <DEDUP_REMOVED lines=10> */
.L_x_259:
[----:B------:R-:W-:Y:S05]  /*a320*/  BSYNC B1 ;  /* 0x0000000000017941 */ /* 0x000fea0003800000 */
.L_x_258:
        /* <DEDUP_REMOVED lines=10> */
.L_x_261:
[----:B------:R-:W-:Y:S05]  /*a3d0*/  BSYNC B1 ;  /* 0x0000000000017941 */ /* 0x000fea0003800000 */
.L_x_260:
        /* <DEDUP_REMOVED lines=10> */
.L_x_263:
[----:B------:R-:W-:Y:S05]  /*a480*/  BSYNC B1 ;  /* 0x0000000000017941 */ /* 0x000fea0003800000 */
.L_x_262:
        /* <DEDUP_REMOVED lines=10> */
.L_x_265:
[----:B------:R-:W-:Y:S05]  /*a530*/  BSYNC B1 ;  /* 0x0000000000017941 */ /* 0x000fea0003800000 */
.L_x_264:
        /* <DEDUP_REMOVED lines=10> */
.L_x_267:
[----:B------:R-:W-:Y:S05]  /*a5e0*/  BSYNC B1 ;  /* 0x0000000000017941 */ /* 0x000fea0003800000 */
.L_x_266:
        /* <DEDUP_REMOVED lines=10> */
.L_x_269:
[----:B------:R-:W-:Y:S05]  /*a690*/  BSYNC B1 ;  /* 0x0000000000017941 */ /* 0x000fea0003800000 */
.L_x_268:
        /* <DEDUP_REMOVED lines=10> */
.L_x_271:
[----:B------:R-:W-:Y:S05]  /*a740*/  BSYNC B1 ;  /* 0x0000000000017941 */ /* 0x000fea0003800000 */
.L_x_270:
        /* <DEDUP_REMOVED lines=10> */
.L_x_273:
[----:B------:R-:W-:Y:S05]  /*a7f0*/  BSYNC B1 ;  /* 0x0000000000017941 */ /* 0x000fea0003800000 */
.L_x_272:
        /* <DEDUP_REMOVED lines=10> */
.L_x_275:
[----:B------:R-:W-:Y:S05]  /*a8a0*/  BSYNC B1 ;  /* 0x0000000000017941 */ /* 0x000fea0003800000 */
.L_x_274:
        /* <DEDUP_REMOVED lines=10> */
.L_x_277:
[----:B------:R-:W-:Y:S05]  /*a950*/  BSYNC B1 ;  /* 0x0000000000017941 */ /* 0x000fea0003800000 */
.L_x_276:
[----:B0-234-:R-:W2:Y:S01]  /*a960*/  LDL.LU R10, [R1+0x1f4] ;  /* 0x0001f400010a7983 */ /* 0x01dea20000300800 */
[----:B-----5:R-:W-:Y:S01]  /*a970*/  HADD2.F32 R11, -RZ, R23.H0_H0 ;  /* 0x20000017ff0b7230 */ /* 0x020fe20000004100 */
        /* <DEDUP_REMOVED lines=8> */
.L_x_279:
[----:B------:R-:W-:Y:S05]  /*aa00*/  BSYNC B1 ;  /* 0x0000000000017941 */ /* 0x000fea0003800000 */
.L_x_278:
[----:B------:R-:W3:Y:S01]  /*aa10*/  LDL.LU R10, [R1+0x1f8] ;  /* 0x0001f800010a7983 */ /* 0x000ee20000300800 */
[----:B0----5:R-:W-:Y:S01]  /*aa20*/  HADD2.F32 R11, -RZ, R23.H0_H0 ;  /* 0x20000017ff0b7230 */ /* 0x021fe20000004100 */
[----:B------:R-:W-:Y:S01]  /*aa30*/  ISETP.GT.AND P1, PT, R0, 0xf9, P0 ;  /* 0x000000f90000780c */ /* 0x000fe20000724270 */
[----:B------:R-:W-:Y:S01]  /*aa40*/  BSSY B1, `(.L_x_280) ;  /* 0x000000a000017945 */ /* 0x000fe20003800000 */
[----:B------:R-:W-:Y:S02]  /*aa50*/  IADD3 R167, P0, R3, 0x80, RZ ;  /* 0x0000008003a77810 */ /* 0x000fe40007f1e0ff */
[----:B------:R-:W-:-:S04]  /*aa60*/  FMUL R11, R11, R16 ;  /* 0x000000100b0b7220 */ /* 0x000fc80000400000 */
[----:B---3--:R-:W-:-:S05]  /*aa70*/  FFMA R11, R10, R2, R11 ;  /* 0x000000020a0b7223 */ /* 0x008fca000000000b */
[----:B------:R-:W-:-:S04]  /*aa80*/  F2FP.F16.F32.PACK_AB R11, RZ, R11 ;  /* 0x0000000bff0b723e */ /* 0x000fc800000000ff */
[----:B------:R-:W-:Y:S01]  /*aa90*/  PRMT R3, R11, 0x7610, R3 ;  /* 0x000076100b037816 */ /* 0x000fe20000000003 */
[----:B------:R-:W-:-:S04]  /*aaa0*/  IMAD.X R11, RZ, RZ, UR7, P0 ;  /* 0x00000007ff0b7e24 */ /* 0x000fc800080e06ff */
[----:B------:R0:W-:Y:S01]  /*aab0*/  @P2 STG.E.U16 desc[UR40][R6.64+0x1f0], R3 ;  /* 0x0001f00306002986 */ /* 0x0001e2000c101528 */
[----:B------:R-:W-:Y:S05]  /*aac0*/  @!P1 BRA `(.L_x_281) ;  /* 0x0000000000049947 */ /* 0x000fea0003800000 */
[----:B------:R3:W5:Y:S02]  /*aad0*/  LDG.E.LTC128B.U16 R23, desc[UR40][R8.64+0x1f2] ;  /* 0x0001f22808177981 */ /* 0x000764000c1e1520 */
.L_x_281:
[----:B------:R-:W-:Y:S05]  /*aae0*/  BSYNC B1 ;  /* 0x0000000000017941 */ /* 0x000fea0003800000 */
.L_x_280:
[----:B------:R-:W4:Y:S01]  /*aaf0*/  LDL.LU R10, [R1+0x1fc] ;  /* 0x0001fc00010a7983 */ /* 0x000f220000300800 */
[----:B0----5:R-:W-:Y:S01]  /*ab00*/  HADD2.F32 R3, -RZ, R23.H0_H0 ;  /* 0x20000017ff037230 */ /* 0x021fe20000004100 */
[----:B------:R-:W-:Y:S01]  /*ab10*/  ISETP.GT.AND P0, PT, R17, 0x80, PT ;  /* 0x000000801100780c */ /* 0x000fe20003f04270 */
[----:B--23--:R-:W-:-:S03]  /*ab20*/  IMAD R8, R11, R14, RZ ;  /* 0x0000000e0b087224 */ /* 0x00cfc600078e02ff */
[----:B------:R-:W-:Y:S01]  /*ab30*/  FMUL R3, R3, R16 ;  /* 0x0000001003037220 */ /* 0x000fe20000400000 */
[C---:B------:R-:W-:Y:S01]  /*ab40*/  IMAD R165, R167.reuse, R15, R8 ;  /* 0x0000000fa7a57224 */ /* 0x040fe200078e0208 */
[----:B------:R-:W-:Y:S01]  /*ab50*/  ISETP.GT.AND P4, PT, R0, RZ, P0 ;  /* 0x000000ff0000720c */ /* 0x000fe20000784270 */
[----:B------:R-:W-:-:S04]  /*ab60*/  IMAD.WIDE.U32 R8, R167, R14, R20 ;  /* 0x0000000ea7087225 */ /* 0x000fc800078e0014 */
[----:B------:R-:W-:Y:S02]  /*ab70*/  IMAD.IADD R9, R9, 0x1, R165 ;  /* 0x0000000109097824 */ /* 0x000fe400078e02a5 */
[----:B----4-:R-:W-:Y:S01]  /*ab80*/  FFMA R3, R10, R2, R3 ;  /* 0x000000020a037223 */ /* 0x010fe20000000003 */
[----:B------:R-:W-:-:S04]  /*ab90*/  LEA R10, P2, R8, R12, 0x1 ;  /* 0x0000000c080a7211 */ /* 0x000fc800078408ff */
[----:B------:R-:W-:Y:S02]  /*aba0*/  F2FP.F16.F32.PACK_AB R3, RZ, R3 ;  /* 0x00000003ff03723e */ /* 0x000fe400000000ff */
[--C-:B------:R-:W-:Y:S02]  /*abb0*/  LEA.HI.X R11, R8, R13, R9.reuse, 0x1, P2 ;  /* 0x0000000d080b7211 */ /* 0x100fe400010f0c09 */
[----:B------:R-:W-:-:S05]  /*abc0*/  PRMT R9, R3, 0x7610, R9 ;  /* 0x0000761003097816 */ /* 0x000fca0000000009 */
[----:B------:R0:W-:Y:S04]  /*abd0*/  @P1 STG.E.U16 desc[UR40][R6.64+0x1f2], R9 ;  /* 0x0001f20906001986 */ /* 0x0001e8000c101528 */
[----:B------:R-:W2:Y:S01]  /*abe0*/  @P4 LDG.E.LTC128B.U16 R23, desc[UR40][R10.64] ;  /* 0x000000280a174981 */ /* 0x000ea2000c1e1520 */
[----:B-1----:R-:W-:Y:S01]  /*abf0*/  MOV R159, UR8 ;  /* 0x00000008009f7c02 */ /* 0x002fe20008000f00 */
[----:B------:R-:W-:Y:S01]  /*ac00*/  IMAD.U32 R161, RZ, RZ, UR8 ;  /* 0x00000008ffa17e24 */ /* 0x000fe2000f8e00ff */
[----:B------:R-:W-:Y:S01]  /*ac10*/  ISETP.GT.AND P2, PT, R0, 0x1, P0 ;  /* 0x000000010000780c */ /* 0x000fe20000744270 */
[----:B------:R-:W-:Y:S01]  /*ac20*/  IMAD.U32 R164, RZ, RZ, UR9 ;  /* 0x00000009ffa47e24 */ /* 0x000fe2000f8e00ff */
[----:B------:R-:W-:Y:S01]  /*ac30*/  BSSY B1, `(.L_x_282) ;  /* 0x0000012000017945 */ /* 0x000fe20003800000 */
[----:B------:R-:W-:-:S02]  /*ac40*/  IMAD.SHL.U32 R159, R159, 0x100, RZ ;  /* 0x000001009f9f7824 */ /* 0x000fc400078e00ff */
[----:B0-----:R-:W-:Y:S01]  /*ac50*/  IMAD.WIDE.U32 R8, R167, R14, R18 ;  /* 0x0000000ea7087225 */ /* 0x001fe200078e0012 */
[----:B------:R-:W-:-:S03]  /*ac60*/  SHF.L.U64.HI R161, R161, 0x8, R164 ;  /* 0x00000008a1a17819 */ /* 0x000fc600000102a4 */
[----:B------:R-:W-:Y:S02]  /*ac70*/  IMAD.IADD R9, R165, 0x1, R9 ;  /* 0x00000001a5097824 */ /* 0x000fe400078e0209 */
[----:B------:R-:W-:Y:S01]  /*ac80*/  IMAD.WIDE.U32 R162, R22, UR44, R8 ;  /* 0x0000002c16a27c25 */ /* 0x000fe2000f8e0008 */
[----:B------:R-:W-:-:S03]  /*ac90*/  IADD3 R8, P1, R159, R4, RZ ;  /* 0x000000049f087210 */ /* 0x000fc60007f3e0ff */
[----:B------:R-:W-:Y:S01]  /*aca0*/  IMAD.IADD R7, R157, 0x1, R163 ;  /* 0x000000019d077824 */ /* 0x000fe200078e02a3 */
[----:B------:R-:W-:Y:S01]  /*acb0*/  LEA R6, P3, R162, R12, 0x1 ;  /* 0x0000000ca2067211 */ /* 0x000fe200078608ff */
[----:B------:R-:W-:-:S03]  /*acc0*/  IMAD.X R9, R161, 0x1, R5, P1 ;  /* 0x00000001a1097824 */ /* 0x000fc600008e0605 */
[----:B------:R-:W-:Y:S01]  /*acd0*/  LEA.HI.X R7, R162, R13, R7, 0x1, P3 ;  /* 0x0000000da2077211 */ /* 0x000fe200018f0c07 */
[----:B--2---:R-:W-:-:S05]  /*ace0*/  HADD2.F32 R3, -RZ, R23.H0_H0 ;  /* 0x20000017ff037230 */ /* 0x004fca0000004100 */
[----:B------:R-:W-:-:S04]  /*acf0*/  FMUL R3, R3, R16 ;  /* 0x0000001003037220 */ /* 0x000fc80000400000 */
[----:B------:R-:W-:-:S05]  /*ad00*/  FFMA R3, R24, R2, R3 ;  /* 0x0000000218037223 */ /* 0x000fca0000000003 */
[----:B------:R-:W-:-:S05]  /*ad10*/  F2FP.F16.F32.PACK_AB R3, RZ, R3 ;  /* 0x00000003ff03723e */ /* 0x000fca00000000ff */
[----:B------:R0:W-:Y:S01]  /*ad20*/  @P4 STG.E.U16 desc[UR40][R8.64], R3 ;  /* 0x0000000308004986 */ /* 0x0001e2000c101528 */
[----:B------:R-:W-:Y:S05]  /*ad30*/  @!P2 BRA `(.L_x_283) ;  /* 0x000000000004a947 */ /* 0x000fea0003800000 */
[----:B------:R1:W5:Y:S02]  /*ad40*/  LDG.E.LTC128B.U16 R23, desc[UR40][R6.64+0x2] ;  /* 0x0000022806177981 */ /* 0x000364000c1e1520 */
.L_x_283:
[----:B------:R-:W-:Y:S05]  /*ad50*/  BSYNC B1 ;  /* 0x0000000000017941 */ /* 0x000fea0003800000 */
.L_x_282:
[----:B0----5:R-:W-:Y:S01]  /*ad60*/  HADD2.F32 R3, -RZ, R23.H0_H0 ;  /* 0x20000017ff037230 */ /* 0x021fe20000004100 */
[----:B------:R-:W-:Y:S01]  /*ad70*/  ISETP.GT.AND P1, PT, R17, 0x88, PT ;  /* 0x000000881100780c */ /* 0x000fe20003f24270 */
[----:B------:R-:W-:Y:S01]  /*ad80*/  IMAD.WIDE.U32 R14, R167, R14, R154 ;  /* 0x0000000ea70e7225 */ /* 0x000fe200078e009a */
[----:B------:R-:W-:Y:S03]  /*ad90*/  BSSY B1, `(.L_x_284) ;  /* 0x0000010000017945 */ /* 0x000fe60003800000 */
[----:B------:R-:W-:Y:S01]  /*ada0*/  FMUL R10, R3, R16 ;  /* 0x00000010030a7220 */ /* 0x000fe20000400000 */
[----:B------:R-:W-:Y:S02]  /*adb0*/  ISETP.GT.AND P3, PT, R0, RZ, P1 ;  /* 0x000000ff0000720c */ /* 0x000fe40000f64270 */
[----:B------:R-:W-:Y:S01]  /*adc0*/  IADD3 R152, P4, R152, R14, RZ ;  /* 0x0000000e98987210 */ /* 0x000fe20007f9e0ff */
[----:B------:R-:W-:Y:S01]  /*add0*/  FFMA R10, R25, R2, R10 ;  /* 0x00000002190a7223 */ /* 0x000fe2000000000a */
[----:B------:R-:W-:-:S02]  /*ade0*/  IADD3 R165, R165, R15, RZ ;  /* 0x0000000fa5a57210 */ /* 0x000fc40007ffe0ff */
[----:B------:R-:W-:Y:S02]  /*adf0*/  IADD3 R14, P5, R18, R14, RZ ;  /* 0x0000000e120e7210 */ /* 0x000fe40007fbe0ff */
[----:B------:R-:W-:Y:S01]  /*ae00*/  F2FP.F16.F32.PACK_AB R3, RZ, R10 ;  /* 0x0000000aff03723e */ /* 0x000fe200000000ff */
[----:B------:R-:W-:Y:S01]  /*ae10*/  IMAD.X R20, R165, 0x1, R21, P4 ;  /* 0x00000001a5147824 */ /* 0x000fe200020e0615 */
[C---:B------:R-:W-:Y:S02]  /*ae20*/  LEA R10, P4, R152.reuse, R12, 0x1 ;  /* 0x0000000c980a7211 */ /* 0x040fe400078808ff */
[----:B------:R-:W-:Y:S02]  /*ae30*/  PRMT R17, R3, 0x7610, R17 ;  /* 0x0000761003117816 */ /* 0x000fe40000000011 */
[----:B------:R-:W-:Y:S02]  /*ae40*/  LEA.HI.X R11, R152, R13, R20, 0x1, P4 ;  /* 0x0000000d980b7211 */ /* 0x000fe400020f0c14 */
[----:B------:R-:W-:Y:S01]  /*ae50*/  PRMT R3, R23, 0x7610, R3 ;  /* 0x0000761017037816 */ /* 0x000fe20000000003 */
[----:B------:R0:W-:Y:S01]  /*ae60*/  @P2 STG.E.U16 desc[UR40][R8.64+0x2], R17 ;  /* 0x0000021108002986 */ /* 0x0001e2000c101528 */
[----:B------:R-:W-:Y:S05]  /*ae70*/  @!P3 BRA `(.L_x_285) ;  /* 0x000000000004b947 */ /* 0x000fea0003800000 */
[----:B------:R2:W5:Y:S02]  /*ae80*/  LDG.E.LTC128B.U16 R3, desc[UR40][R10.64] ;  /* 0x000000280a037981 */ /* 0x000564000c1e1520 */
.L_x_285:
[----:B------:R-:W-:Y:S05]  /*ae90*/  BSYNC B1 ;  /* 0x0000000000017941 */ /* 0x000fea0003800000 */
.L_x_284:
[----:B--2--5:R-:W-:Y:S01]  /*aea0*/  HADD2.F32 R11, -RZ, R3.H0_H0 ;  /* 0x20000003ff0b7230 */ /* 0x024fe20000004100 */
[----:B------:R-:W-:Y:S01]  /*aeb0*/  IADD3 R10, P2, R8, R158, RZ ;  /* 0x0000009e080a7210 */ /* 0x000fe20007f5e0ff */
[----:B------:R-:W-:Y:S01]  /*aec0*/  IMAD.X R15, R19, 0x1, R165, P5 ;  /* 0x00000001130f7824 */ /* 0x000fe200028e06a5 */
[----:B------:R-:W-:Y:S01]  /*aed0*/  ISETP.GT.AND P5, PT, R0, 0x1, P1 ;  /* 0x000000010000780c */ /* 0x000fe20000fa4270 */
[----:B------:R-:W-:Y:S01]  /*aee0*/  BSSY B1, `(.L_x_286) ;  /* 0x000000c000017945 */ /* 0x000fe20003800000 */
[----:B------:R-:W-:Y:S01]  /*aef0*/  FMUL R11, R11, R16 ;  /* 0x000000100b0b7220 */ /* 0x000fe20000400000 */
[----:B------:R-:W-:-:S04]  /*af00*/  IMAD.WIDE.U32 R22, R22, UR44, R14 ;  /* 0x0000002c16167c25 */ /* 0x000fc8000f8e000e */
[----:B------:R-:W-:Y:S01]  /*af10*/  FFMA R11, R26, R2, R11 ;  /* 0x000000021a0b7223 */ /* 0x000fe2000000000b */
[----:B------:R-:W-:Y:S01]  /*af20*/  IMAD.IADD R157, R157, 0x1, R23 ;  /* 0x000000019d9d7824 */ /* 0x000fe200078e0217 */
[----:B------:R-:W-:-:S03]  /*af30*/  LEA R12, P4, R22, R12, 0x1 ;  /* 0x0000000c160c7211 */ /* 0x000fc600078808ff */
[----:B------:R-:W-:Y:S01]  /*af40*/  F2FP.F16.F32.PACK_AB R14, RZ, R11 ;  /* 0x0000000bff0e723e */ /* 0x000fe200000000ff */
[----:B------:R-:W-:Y:S01]  /*af50*/  IMAD.X R11, R9, 0x1, R156, P2 ;  /* 0x00000001090b7824 */ /* 0x000fe200010e069c */
[----:B------:R-:W-:-:S04]  /*af60*/  LEA.HI.X R13, R22, R13, R157, 0x1, P4 ;  /* 0x0000000d160d7211 */ /* 0x000fc800020f0c9d */
[----:B------:R2:W-:Y:S01]  /*af70*/  @P3 STG.E.U16 desc[UR40][R10.64], R14 ;  /* 0x0000000e0a003986 */ /* 0x0005e2000c101528 */
[----:B------:R-:W-:Y:S05]  /*af80*/  @!P5 BRA `(.L_x_287) ;  /* 0x000000000004d947 */ /* 0x000fea0003800000 */
[----:B------:R3:W5:Y:S02]  /*af90*/  LDG.E.LTC128B.U16 R3, desc[UR40][R12.64+0x2] ;  /* 0x000002280c037981 */ /* 0x000764000c1e1520 */
.L_x_287:
[----:B------:R-:W-:Y:S05]  /*afa0*/  BSYNC B1 ;  /* 0x0000000000017941 */ /* 0x000fea0003800000 */
.L_x_286:
[----:B-----5:R-:W-:Y:S01]  /*afb0*/  HADD2.F32 R15, -RZ, R3.H0_H0 ;  /* 0x20000003ff0f7230 */ /* 0x020fe20000004100 */
[----:B------:R-:W-:Y:S01]  /*afc0*/  ISETP.GT.AND P2, PT, R0, 0x8, P0 ;  /* 0x000000080000780c */ /* 0x000fe20000744270 */
[----:B------:R-:W-:Y:S03]  /*afd0*/  BSSY B1, `(.L_x_288) ;  /* 0x0000007000017945 */ /* 0x000fe60003800000 */
[----:B--2---:R-:W-:-:S04]  /*afe0*/  FMUL R14, R15, R16 ;  /* 0x000000100f0e7220 */ /* 0x004fc80000400000 */
[----:B------:R-:W-:-:S05]  /*aff0*/  FFMA R14, R27, R2, R14 ;  /* 0x000000021b0e7223 */ /* 0x000fca000000000e */
[----:B------:R-:W-:-:S05]  /*b000*/  F2FP.F16.F32.PACK_AB R14, RZ, R14 ;  /* 0x0000000eff0e723e */ /* 0x000fca00000000ff */
[----:B------:R2:W-:Y:S01]  /*b010*/  @P5 STG.E.U16 desc[UR40][R10.64+0x2], R14 ;  /* 0x0000020e0a005986 */ /* 0x0005e2000c101528 */
[----:B------:R-:W-:Y:S05]  /*b020*/  @!P2 BRA `(.L_x_289) ;  /* 0x000000000004a947 */ /* 0x000fea0003800000 */
[----:B------:R4:W5:Y:S02]  /*b030*/  LDG.E.LTC128B.U16 R3, desc[UR40][R6.64+0x10] ;  /* 0x0000102806037981 */ /* 0x000964000c1e1520 */
.L_x_289:
[----:B------:R-:W-:Y:S05]  /*b040*/  BSYNC B1 ;  /* 0x0000000000017941 */ /* 0x000fea0003800000 */
.L_x_288:
[----:B--2--5:R-:W-:Y:S01]  /*b050*/  HADD2.F32 R11, -RZ, R3.H0_H0 ;  /* 0x20000003ff0b7230 */ /* 0x024fe20000004100 */
[----:B------:R-:W-:Y:S01]  /*b060*/  ISETP.GT.AND P3, PT, R0, 0x9, P0 ;  /* 0x000000090000780c */ /* 0x000fe20000764270 */
[----:B------:R-:W-:Y:S03]  /*b070*/  BSSY B1, `(.L_x_290) ;  /* 0x0000007000017945 */ /* 0x000fe60003800000 */
[----:B------:R-:W-:-:S04]  /*b080*/  FMUL R11, R11, R16 ;  /* 0x000000100b0b7220 */ /* 0x000fc80000400000 */
[----:B------:R-:W-:-:S05]  /*b090*/  FFMA R11, R28, R2, R11 ;  /* 0x000000021c0b7223 */ /* 0x000fca000000000b */
[----:B------:R-:W-:-:S05]  /*b0a0*/  F2FP.F16.F32.PACK_AB R11, RZ, R11 ;  /* 0x0000000bff0b723e */ /* 0x000fca00000000ff */
[----:B------:R2:W-:Y:S01]  /*b0b0*/  @P2 STG.E.U16 desc[UR40][R8.64+0x10], R11 ;  /* 0x0000100b08002986 */ /* 0x0005e2000c101528 */
[----:B------:R-:W-:Y:S05]  /*b0c0*/  @!P3 BRA `(.L_x_291) ;  /* 0x000000000004b947 */ /* 0x000fea0003800000 */
[----:B------:R0:W5:Y:S02]  /*b0d0*/  LDG.E.LTC128B.U16 R3, desc[UR40][R6.64+0x12] ;  /* 0x0000122806037981 */ /* 0x000164000c1e1520 */
.L_x_291:
[----:B------:R-:W-:Y:S05]  /*b0e0*/  BSYNC B1 ;  /* 0x0000000000017941 */ /* 0x000fea0003800000 */
.L_x_290:
        /* <DEDUP_REMOVED lines=9> */
.L_x_293:
[----:B------:R-:W-:Y:S05]  /*b180*/  BSYNC B1 ;  /* 0x0000000000017941 */ /* 0x000fea0003800000 */
.L_x_292:
[----:B-----5:R-:W-:Y:S01]  /*b190*/  HADD2.F32 R11, -RZ, R3.H0_H0 ;  /* 0x20000003ff0b7230 */ /* 0x020fe20000004100 */
[----:B--2---:R-:W-:Y:S01]  /*b1a0*/  IADD3 R10, P3, R158, R8, RZ ;  /* 0x000000089e0a7210 */ /* 0x004fe20007f7e0ff */
[----:B------:R-:W-:Y:S01]  /*b1b0*/  BSSY B1, `(.L_x_294) ;  /* 0x0000009000017945 */ /* 0x000fe20003800000 */
[----:B------:R-:W-:Y:S02]  /*b1c0*/  ISETP.GT.AND P2, PT, R0, 0x9, P1 ;  /* 0x000000090000780c */ /* 0x000fe40000f44270 */
[----:B------:R-:W-:-:S04]  /*b1d0*/  FMUL R11, R11, R16 ;  /* 0x000000100b0b7220 */ /* 0x000fc80000400000 */
[----:B------:R-:W-:-:S05]  /*b1e0*/  FFMA R11, R30, R2, R11 ;  /* 0x000000021e0b7223 */ /* 0x000fca000000000b */
[----:B------:R-:W-:Y:S01]  /*b1f0*/  F2FP.F16.F32.PACK_AB R14, RZ, R11 ;  /* 0x0000000bff0e723e */ /* 0x000fe200000000ff */
[----:B------:R-:W-:-:S05]  /*b200*/  IMAD.X R11, R156, 0x1, R9, P3 ;  /* 0x000000019c0b7824 */ /* 0x000fca00018e0609 */
[----:B------:R2:W-:Y:S01]  /*b210*/  @P4 STG.E.U16 desc[UR40][R10.64+0x10], R14 ;  /* 0x0000100e0a004986 */ /* 0x0005e2000c101528 */
[----:B------:R-:W-:Y:S05]  /*b220*/  @!P2 BRA `(.L_x_295) ;  /* 0x000000000004a947 */ /* 0x000fea0003800000 */
[----:B------:R0:W5:Y:S02]  /*b230*/  LDG.E.LTC128B.U16 R3, desc[UR40][R12.64+0x12] ;  /* 0x000012280c037981 */ /* 0x000164000c1e1520 */
.L_x_295:
[----:B------:R-:W-:Y:S05]  /*b240*/  BSYNC B1 ;  /* 0x0000000000017941 */ /* 0x000fea0003800000 */
.L_x_294:
[----:B--2--5:R-:W-:Y:S01]  /*b250*/  HADD2.F32 R11, -RZ, R3.H0_H0 ;  /* 0x20000003ff0b7230 */ /* 0x024fe20000004100 */
[----:B------:R-:W-:Y:S01]  /*b260*/  IADD3 R158, P3, P4, R158, R4, R159 ;  /* 0x000000049e9e7210 */ /* 0x000fe20007c7e09f */
[----:B------:R-:W-:Y:S01]  /*b270*/  BSSY B1, `(.L_x_296) ;  /* 0x0000009000017945 */ /* 0x000fe20003800000 */
[----:B------:R-:W-:Y:S02]  /*b280*/  ISETP.GT.AND P5, PT, R0, 0x10, P0 ;  /* 0x000000100000780c */ /* 0x000fe400007a4270 */
[----:B------:R-:W-:Y:S01]  /*b290*/  FMUL R10, R11, R16 ;  /* 0x000000100b0a7220 */ /* 0x000fe20000400000 */
[----:B------:R-:W-:-:S03]  /*b2a0*/  IADD3.X R159, R156, R5, R161, P3, P4 ;  /* 0x000000059c9f7210 */ /* 0x000fc60001fe84a1 */
[----:B------:R-:W-:-:S05]  /*b2b0*/  FFMA R10, R31, R2, R10 ;  /* 0x000000021f0a7223 */ /* 0x000fca000000000a */
[----:B------:R-:W-:-:S05]  /*b2c0*/  F2FP.F16.F32.PACK_AB R10, RZ, R10 ;  /* 0x0000000aff0a723e */ /* 0x000fca00000000ff */
[----:B------:R2:W-:Y:S01]  /*b2d0*/  @P2 STG.E.U16 desc[UR40][R158.64+0x12], R10 ;  /* 0x0000120a9e002986 */ /* 0x0005e2000c101528 */
[----:B------:R-:W-:Y:S05]  /*b2e0*/  @!P5 BRA `(.L_x_297) ;  /* 0x000000000004d947 */ /* 0x000fea0003800000 */
[----:B------:R0:W5:Y:S02]  /*b2f0*/  LDG.E.LTC128B.U16 R3, desc[UR40][R6.64+0x20] ;  /* 0x0000202806037981 */ /* 0x000164000c1e1520 */
.L_x_297:
[----:B------:R-:W-:Y:S05]  /*b300*/  BSYNC B1 ;  /* 0x0000000000017941 */ /* 0x000fea0003800000 */
.L_x_296:
[----:B-----5:R-:W-:Y:S01]  /*b310*/  HADD2.F32 R5, -RZ, R3.H0_H0 ;  /* 0x20000003ff057230 */ /* 0x020fe20000004100 */
        /* <DEDUP_REMOVED lines=8> */
.L_x_299:
[----:B------:R-:W-:Y:S05]  /*b3a0*/  BSYNC B1 ;  /* 0x0000000000017941 */ /* 0x000fea0003800000 */
.L_x_298:
[----:B0----5:R-:W-:Y:S01]  /*b3b0*/  HADD2.F32 R5, -RZ, R3.H0_H0 ;  /* 0x20000003ff057230 */ /* 0x021fe20000004100 */
        /* <DEDUP_REMOVED lines=8> */
.L_x_301:
[----:B------:R-:W-:Y:S05]  /*b440*/  BSYNC B1 ;  /* 0x0000000000017941 */ /* 0x000fea0003800000 */
.L_x_300:
[----:B-----5:R-:W-:Y:S01]  /*b450*/  HADD2.F32 R5, -RZ, R3.H0_H0 ;  /* 0x20000003ff057230 */ /* 0x020fe20000004100 */
[----:B0-----:R-:W-:Y:S01]  /*b460*/  @P3 MOV R4, R158 ;  /* 0x0000009e00043202 */ /* 0x001fe20000000f00 */
[----:B------:R-:W-:Y:S01]  /*b470*/  BSSY B1, `(.L_x_302) ;  /* 0x000000a000017945 */ /* 0x000fe20003800000 */
[----:B------:R-:W-:Y:S02]  /*b480*/  ISETP.GT.AND P2, PT, R0, 0x11, P1 ;  /* 0x000000110000780c */ /* 0x000fe40000f44270 */
[----:B------:R-:W-:-:S04]  /*b490*/  FMUL R5, R5, R16 ;  /* 0x0000001005057220 */ /* 0x000fc80000400000 */
[----:B------:R-:W-:-:S05]  /*b4a0*/  FFMA R5, R34, R2, R5 ;  /* 0x0000000222057223 */ /* 0x000fca0000000005 */
[----:B------:R-:W-:-:S04]  /*b4b0*/  F2FP.F16.F32.PACK_AB R5, RZ, R5 ;  /* 0x00000005ff05723e */ /* 0x000fc800000000ff */
[----:B--2---:R-:W-:Y:S01]  /*b4c0*/  PRMT R10, R5, 0x7610, R10 ;  /* 0x00007610050a7816 */ /* 0x004fe2000000000a */
[----:B------:R-:W-:-:S05]  /*b4d0*/  @P3 IMAD.MOV.U32 R5, RZ, RZ, R159 ;  /* 0x000000ffff053224 */ /* 0x000fca00078e009f */
[----:B------:R0:W-:Y:S01]  /*b4e0*/  @P3 STG.E.U16 desc[UR40][R4.64+0x20], R10 ;  /* 0x0000200a04003986 */ /* 0x0001e2000c101528 */
[----:B------:R-:W-:Y:S05]  /*b4f0*/  @!P2 BRA `(.L_x_303) ;  /* 0x000000000004a947 */ /* 0x000fea0003800000 */
[----:B------:R2:W5:Y:S02]  /*b500*/  LDG.E.LTC128B.U16 R3, desc[UR40][R12.64+0x22] ;  /* 0x000022280c037981 */ /* 0x000564000c1e1520 */
.L_x_303:
[----:B------:R-:W-:Y:S05]  /*b510*/  BSYNC B1 ;  /* 0x0000000000017941 */ /* 0x000fea0003800000 */
.L_x_302:
[----:B0----5:R-:W-:Y:S01]  /*b520*/  HADD2.F32 R5, -RZ, R3.H0_H0 ;  /* 0x20000003ff057230 */ /* 0x021fe20000004100 */
[----:B------:R-:W-:Y:S01]  /*b530*/  ISETP.GT.AND P3, PT, R0, 0x18, P0 ;  /* 0x000000180000780c */ /* 0x000fe20000764270 */
[----:B------:R-:W-:Y:S03]  /*b540*/  BSSY B1, `(.L_x_304) ;  /* 0x000000a000017945 */ /* 0x000fe60003800000 */
[----:B------:R-:W-:Y:S01]  /*b550*/  FMUL R4, R5, R16 ;  /* 0x0000001005047220 */ /* 0x000fe20000400000 */
[----:B------:R-:W-:-:S03]  /*b560*/  @P2 IMAD.MOV.U32 R5, RZ, RZ, R159 ;  /* 0x000000ffff052224 */ /* 0x000fc600078e009f */
[----:B------:R-:W-:-:S05]  /*b570*/  FFMA R4, R35, R2, R4 ;  /* 0x0000000223047223 */ /* 0x000fca0000000004 */
[----:B------:R-:W-:-:S04]  /*b580*/  F2FP.F16.F32.PACK_AB R4, RZ, R4 ;  /* 0x00000004ff04723e */ /* 0x000fc800000000ff */
[----:B------:R-:W-:Y:S01]  /*b590*/  PRMT R10, R4, 0x7610, R10 ;  /* 0x00007610040a7816 */ /* 0x000fe2000000000a */
[----:B------:R-:W-:-:S05]  /*b5a0*/  @P2 IMAD.MOV.U32 R4, RZ, RZ, R158 ;  /* 0x000000ffff042224 */ /* 0x000fca00078e009e */
[----:B------:R0:W-:Y:S01]  /*b5b0*/  @P2 STG.E.U16 desc[UR40][R4.64+0x22], R10 ;  /* 0x0000220a04002986 */ /* 0x0001e2000c101528 */
[----:B------:R-:W-:Y:S05]  /*b5c0*/  @!P3 BRA `(.L_x_305) ;  /* 0x000000000004b947 */ /* 0x000fea0003800000 */
[----:B------:R0:W5:Y:S02]  /*b5d0*/  LDG.E.LTC128B.U16 R3, desc[UR40][R6.64+0x30] ;  /* 0x0000302806037981 */ /* 0x000164000c1e1520 */
.L_x_305:
[----:B------:R-:W-:Y:S05]  /*b5e0*/  BSYNC B1 ;  /* 0x0000000000017941 */ /* 0x000fea0003800000 */
.L_x_304:
        /* <DEDUP_REMOVED lines=9> */
.L_x_307:
[----:B------:R-:W-:Y:S05]  /*b680*/  BSYNC B1 ;  /* 0x0000000000017941 */ /* 0x000fea0003800000 */
.L_x_306:
        /* <DEDUP_REMOVED lines=9> */
.L_x_309:
[----:B------:R-:W-:Y:S05]  /*b720*/  BSYNC B1 ;  /* 0x0000000000017941 */ /* 0x000fea0003800000 */
.L_x_308:
[----:B-----5:R-:W-:Y:S01]  /*b730*/  HADD2.F32 R5, -RZ, R3.H0_H0 ;  /* 0x20000003ff057230 */ /* 0x020fe20000004100 */
[----:B------:R-:W-:Y:S01]  /*b740*/  ISETP.GT.AND P2, PT, R0, 0x19, P1 ;  /* 0x000000190000780c */ /* 0x000fe20000f44270 */
[----:B0-----:R-:W-:Y:S01]  /*b750*/  @P3 IMAD.MOV.U32 R4, RZ, RZ, R158 ;  /* 0x000000ffff043224 */ /* 0x001fe200078e009e */
[----:B------:R-:W-:Y:S02]  /*b760*/  BSSY B1, `(.L_x_310) ;  /* 0x0000009000017945 */ /* 0x000fe40003800000 */
[----:B------:R-:W-:-:S04]  /*b770*/  FMUL R5, R5, R16 ;  /* 0x0000001005057220 */ /* 0x000fc80000400000 */
[----:B------:R-:W-:-:S05]  /*b780*/  FFMA R5, R38, R2, R5 ;  /* 0x0000000226057223 */ /* 0x000fca0000000005 */
[----:B------:R-:W-:-:S04]  /*b790*/  F2FP.F16.F32.PACK_AB R5, RZ, R5 ;  /* 0x00000005ff05723e */ /* 0x000fc800000000ff */
[----:B------:R-:W-:Y:S01]  /*b7a0*/  PRMT R10, R5, 0x7610, R10 ;  /* 0x00007610050a7816 */ /* 0x000fe2000000000a */
[----:B------:R-:W-:-:S05]  /*b7b0*/  @P3 IMAD.MOV.U32 R5, RZ, RZ, R159 ;  /* 0x000000ffff053224 */ /* 0x000fca00078e009f */
[----:B------:R0:W-:Y:S01]  /*b7c0*/  @P3 STG.E.U16 desc[UR40][R4.64+0x30], R10 ;  /* 0x0000300a04003986 */ /* 0x0001e2000c101528 */
[----:B------:R-:W-:Y:S05]  /*b7d0*/  @!P2 BRA `(.L_x_311) ;  /* 0x000000000004a947 */ /* 0x000fea0003800000 */
[----:B------:R0:W5:Y:S02]  /*b7e0*/  LDG.E.LTC128B.U16 R3, desc[UR40][R12.64+0x32] ;  /* 0x000032280c037981 */ /* 0x000164000c1e1520 */
.L_x_311:
[----:B------:R-:W-:Y:S05]  /*b7f0*/  BSYNC B1 ;  /* 0x0000000000017941 */ /* 0x000fea0003800000 */
.L_x_310:
[----:B0----5:R-:W-:Y:S01]  /*b800*/  HADD2.F32 R5, -RZ, R3.H0_H0 ;  /* 0x20000003ff057230 */ /* 0x021fe20000004100 */
[----:B------:R-:W-:Y:S01]  /*b810*/  ISETP.GT.AND P3, PT, R0, 0x20, P0 ;  /* 0x000000200000780c */ /* 0x000fe20000764270 */
[----:B------:R-:W-:Y:S03]  /*b820*/  BSSY B1, `(.L_x_312) ;  /* 0x000000a000017945 */ /* 0x000fe60003800000 */
[----:B------:R-:W-:Y:S01]  /*b830*/  FMUL R4, R5, R16 ;  /* 0x0000001005047220 */ /* 0x000fe20000400000 */
[----:B------:R-:W-:-:S03]  /*b840*/  @P2 IMAD.MOV.U32 R5, RZ, RZ, R159 ;  /* 0x000000ffff052224 */ /* 0x000fc600078e009f */
[----:B------:R-:W-:-:S05]  /*b850*/  FFMA R4, R39, R2, R4 ;  /* 0x0000000227047223 */ /* 0x000fca0000000004 */
[----:B------:R-:W-:-:S04]  /*b860*/  F2FP.F16.F32.PACK_AB R4, RZ, R4 ;  /* 0x00000004ff04723e */ /* 0x000fc800000000ff */
[----:B------:R-:W-:Y:S02]  /*b870*/  PRMT R10, R4, 0x7610, R10 ;  /* 0x00007610040a7816 */ /* 0x000fe4000000000a */
[----:B------:R-:W-:-:S05]  /*b880*/  @P2 MOV R4, R158 ;  /* 0x0000009e00042202 */ /* 0x000fca0000000f00 */
[----:B------:R0:W-:Y:S01]  /*b890*/  @P2 STG.E.U16 desc[UR40][R4.64+0x32], R10 ;  /* 0x0000320a04002986 */ /* 0x0001e2000c101528 */
[----:B------:R-:W-:Y:S05]  /*b8a0*/  @!P3 BRA `(.L_x_313) ;  /* 0x000000000004b947 */ /* 0x000fea0003800000 */
[----:B------:R0:W5:Y:S02]  /*b8b0*/  LDG.E.LTC128B.U16 R3, desc[UR40][R6.64+0x40] ;  /* 0x0000402806037981 */ /* 0x000164000c1e1520 */
.L_x_313:
[----:B------:R-:W-:Y:S05]  /*b8c0*/  BSYNC B1 ;  /* 0x0000000000017941 */ /* 0x000fea0003800000 */
.L_x_312:
        /* <DEDUP_REMOVED lines=9> */
.L_x_315:
[----:B------:R-:W-:Y:S05]  /*b960*/  BSYNC B1 ;  /* 0x0000000000017941 */ /* 0x000fea0003800000 */
.L_x_314:
        /* <DEDUP_REMOVED lines=9> */
.L_x_317:
[----:B------:R-:W-:Y:S05]  /*ba00*/  BSYNC B1 ;  /* 0x0000000000017941 */ /* 0x000fea0003800000 */
.L_x_316:
        /* <DEDUP_REMOVED lines=12> */
.L_x_319:
[----:B------:R-:W-:Y:S05]  /*bad0*/  BSYNC B1 ;  /* 0x0000000000017941 */ /* 0x000fea0003800000 */
.L_x_318:
        /* <DEDUP_REMOVED lines=12> */
.L_x_321:
[----:B------:R-:W-:Y:S05]  /*bba0*/  BSYNC B1 ;  /* 0x0000000000017941 */ /* 0x000fea0003800000 */
.L_x_320:
        /* <DEDUP_REMOVED lines=9> */
.L_x_323:
[----:B------:R-:W-:Y:S05]  /*bc40*/  BSYNC B1 ;  /* 0x0000000000017941 */ /* 0x000fea0003800000 */
.L_x_322:
        /* <DEDUP_REMOVED lines=9> */
.L_x_325:
[----:B------:R-:W-:Y:S05]  /*bce0*/  BSYNC B1 ;  /* 0x0000000000017941 */ /* 0x000fea0003800000 */
.L_x_324:
[----:B-----5:R-:W-:Y:S01]  /*bcf0*/  HADD2.F32 R5, -RZ, R3.H0_H0 ;  /* 0x20000003ff057230 */ /* 0x020fe20000004100 */
[----:B0-----:R-:W-:Y:S01]  /*bd00*/  @P3 MOV R4, R158 ;  /* 0x0000009e00043202 */ /* 0x001fe20000000f00 */
[----:B------:R-:W-:Y:S01]  /*bd10*/  BSSY B1, `(.L_x_326) ;  /* 0x000000a000017945 */ /* 0x000fe20003800000 */
[----:B------:R-:W-:Y:S02]  /*bd20*/  ISETP.GT.AND P2, PT, R0, 0x29, P1 ;  /* 0x000000290000780c */ /* 0x000fe40000f44270 */
        /* <DEDUP_REMOVED lines=8> */
.L_x_327:
[----:B------:R-:W-:Y:S05]  /*bdb0*/  BSYNC B1 ;  /* 0x0000000000017941 */ /* 0x000fea0003800000 */
.L_x_326:
        /* <DEDUP_REMOVED lines=12> */
.L_x_329:
[----:B------:R-:W-:Y:S05]  /*be80*/  BSYNC B1 ;  /* 0x0000000000017941 */ /* 0x000fea0003800000 */
.L_x_328:
        /* <DEDUP_REMOVED lines=9> */
.L_x_331:
[----:B------:R-:W-:Y:S05]  /*bf20*/  BSYNC B1 ;  /* 0x0000000000017941 */ /* 0x000fea0003800000 */
.L_x_330:
        /* <DEDUP_REMOVED lines=9> */
.L_x_333:
[----:B------:R-:W-:Y:S05]  /*bfc0*/  BSYNC B1 ;  /* 0x0000000000017941 */ /* 0x000fea0003800000 */
.L_x_332:
[----:B-----5:R-:W-:Y:S01]  /*bfd0*/  HADD2.F32 R5, -RZ, R3.H0_H0 ;  /* 0x20000003ff057230 */ /* 0x020fe20000004100 */
[----:B------:R-:W-:Y:S01]  /*bfe0*/  ISETP.GT.AND P2, PT, R0, 0x31, P1 ;  /* 0x000000310000780c */ /* 0x000fe20000f44270 */
[----:B0-----:R-:W-:Y:S01]  /*bff0*/  @P3 IMAD.MOV.U32 R4, RZ, RZ, R158 ;  /* 0x000000ffff043224 */ /* 0x001fe200078e009e */
[----:B------:R-:W-:Y:S02]  /*c000*/  BSSY B1, `(.L_x_334) ;  /* 0x0000009000017945 */ /* 0x000fe40003800000 */
[----:B------:R-:W-:-:S04]  /*c010*/  FMUL R5, R5, R16 ;  /* 0x0000001005057220 */ /* 0x000fc80000400000 */
[----:B------:R-:W-:-:S05]  /*c020*/  FFMA R5, R50, R2, R5 ;  /* 0x0000000232057223 */ /* 0x000fca0000000005 */
[----:B------:R-:W-:-:S04]  /*c030*/  F2FP.F16.F32.PACK_AB R5, RZ, R5 ;  /* 0x00000005ff05723e */ /* 0x000fc800000000ff */
[----:B------:R-:W-:Y:S02]  /*c040*/  PRMT R10, R5, 0x7610, R10 ;  /* 0x00007610050a7816 */ /* 0x000fe4000000000a */
[----:B------:R-:W-:-:S05]  /*c050*/  @P3 MOV R5, R159 ;  /* 0x0000009f00053202 */ /* 0x000fca0000000f00 */
[----:B------:R0:W-:Y:S01]  /*c060*/  @P3 STG.E.U16 desc[UR40][R4.64+0x60], R10 ;  /* 0x0000600a04003986 */ /* 0x0001e2000c101528 */
[----:B------:R-:W-:Y:S05]  /*c070*/  @!P2 BRA `(.L_x_335) ;  /* 0x000000000004a947 */ /* 0x000fea0003800000 */
[----:B------:R0:W5:Y:S02]  /*c080*/  LDG.E.LTC128B.U16 R3, desc[UR40][R12.64+0x62] ;  /* 0x000062280c037981 */ /* 0x000164000c1e1520 */
.L_x_335:
[----:B------:R-:W-:Y:S05]  /*c090*/  BSYNC B1 ;  /* 0x0000000000017941 */ /* 0x000fea0003800000 */
.L_x_334:
        /* <DEDUP_REMOVED lines=12> */
.L_x_337:
[----:B------:R-:W-:Y:S05]  /*c160*/  BSYNC B1 ;  /* 0x0000000000017941 */ /* 0x000fea0003800000 */
.L_x_336:
        /* <DEDUP_REMOVED lines=9> */
.L_x_339:
[----:B------:R-:W-:Y:S05]  /*c200*/  BSYNC B1 ;  /* 0x0000000000017941 */ /* 0x000fea0003800000 */
.L_x_338:
        /* <DEDUP_REMOVED lines=9> */
.L_x_341:
[----:B------:R-:W-:Y:S05]  /*c2a0*/  BSYNC B1 ;  /* 0x0000000000017941 */ /* 0x000fea0003800000 */
.L_x_340:
        /* <DEDUP_REMOVED lines=12> */
.L_x_343:
[----:B------:R-:W-:Y:S05]  /*c370*/  BSYNC B1 ;  /* 0x0000000000017941 */ /* 0x000fea0003800000 */
.L_x_342:
        /* <DEDUP_REMOVED lines=12> */
.L_x_345:
[----:B------:R-:W-:Y:S05]  /*c440*/  BSYNC B1 ;  /* 0x0000000000017941 */ /* 0x000fea0003800000 */
.L_x_344:
        /* <DEDUP_REMOVED lines=9> */
.L_x_347:
[----:B------:R-:W-:Y:S05]  /*c4e0*/  BSYNC B1 ;  /* 0x0000000000017941 */ /* 0x000fea0003800000 */
.L_x_346:
        /* <DEDUP_REMOVED lines=9> */
.L_x_349:
[----:B------:R-:W-:Y:S05]  /*c580*/  BSYNC B1 ;  /* 0x0000000000017941 */ /* 0x000fea0003800000 */
.L_x_348:
        /* <DEDUP_REMOVED lines=12> */
.L_x_351:
[----:B------:R-:W-:Y:S05]  /*c650*/  BSYNC B1 ;  /* 0x0000000000017941 */ /* 0x000fea0003800000 */
.L_x_350:
[----:B0----5:R-:W-:Y:S01]  /*c660*/  HADD2.F32 R5, -RZ, R3.H0_H0 ;  /* 0x20000003ff057230 */ /* 0x021fe20000004100 */
[----:B------:R-:W-:Y:S01]  /*c670*/  ISETP.GT.AND P3, PT, R0, 0x48, P0 ;  /* 0x000000480000780c */ /* 0x000fe20000764270 */
[----:B------:R-:W-:Y:S03]  /*c680*/  BSSY B1, `(.L_x_352) ;  /* 0x000000a000017945 */ /* 0x000fe60003800000 */
[----:B------:R-:W-:Y:S01]  /*c690*/  FMUL R4, R5, R16 ;  /* 0x0000001005047220 */ /* 0x000fe20000400000 */
[----:B------:R-:W-:-:S03]  /*c6a0*/  @P2 MOV R5, R159 ;  /* 0x0000009f00052202 */ /* 0x000fc60000000f00 */
[----:B------:R-:W-:-:S05]  /*c6b0*/  FFMA R4, R59, R2, R4 ;  /* 0x000000023b047223 */ /* 0x000fca0000000004 */
[----:B------:R-:W-:-:S04]  /*c6c0*/  F2FP.F16.F32.PACK_AB R4, RZ, R4 ;  /* 0x00000004ff04723e */ /* 0x000fc800000000ff */
[----:B------:R-:W-:Y:S01]  /*c6d0*/  PRMT R10, R4, 0x7610, R10 ;  /* 0x00007610040a7816 */ /* 0x000fe2000000000a */
[----:B------:R-:W-:-:S05]  /*c6e0*/  @P2 IMAD.MOV.U32 R4, RZ, RZ, R158 ;  /* 0x000000ffff042224 */ /* 0x000fca00078e009e */
[----:B------:R0:W-:Y:S01]  /*c6f0*/  @P2 STG.E.U16 desc[UR40][R4.64+0x82], R10 ;  /* 0x0000820a04002986 */ /* 0x0001e2000c101528 */
[----:B------:R-:W-:Y:S05]  /*c700*/  @!P3 BRA `(.L_x_353) ;  /* 0x000000000004b947 */ /* 0x000fea0003800000 */
[----:B------:R0:W5:Y:S02]  /*c710*/  LDG.E.LTC128B.U16 R3, desc[UR40][R6.64+0x90] ;  /* 0x0000902806037981 */ /* 0x000164000c1e1520 */
.L_x_353:
[----:B------:R-:W-:Y:S05]  /*c720*/  BSYNC B1 ;  /* 0x0000000000017941 */ /* 0x000fea0003800000 */
.L_x_352:
        /* <DEDUP_REMOVED lines=9> */
.L_x_355:
[----:B------:R-:W-:Y:S05]  /*c7c0*/  BSYNC B1 ;  /* 0x0000000000017941 */ /* 0x000fea0003800000 */
.L_x_354:
        /* <DEDUP_REMOVED lines=9> */
.L_x_357:
[----:B------:R-:W-:Y:S05]  /*c860*/  BSYNC B1 ;  /* 0x0000000000017941 */ /* 0x000fea0003800000 */
.L_x_356:
        /* <DEDUP_REMOVED lines=12> */
.L_x_359:
[----:B------:R-:W-:Y:S05]  /*c930*/  BSYNC B1 ;  /* 0x0000000000017941 */ /* 0x000fea0003800000 */
.L_x_358:
        /* <DEDUP_REMOVED lines=12> */
.L_x_361:
[----:B------:R-:W-:Y:S05]  /*ca00*/  BSYNC B1 ;  /* 0x0000000000017941 */ /* 0x000fea0003800000 */
.L_x_360:
        /* <DEDUP_REMOVED lines=9> */
.L_x_363:
[----:B------:R-:W-:Y:S05]  /*caa0*/  BSYNC B1 ;  /* 0x0000000000017941 */ /* 0x000fea0003800000 */
.L_x_362:
        /* <DEDUP_REMOVED lines=9> */
.L_x_365:
[----:B------:R-:W-:Y:S05]  /*cb40*/  BSYNC B1 ;  /* 0x0000000000017941 */ /* 0x000fea0003800000 */
.L_x_364:
        /* <DEDUP_REMOVED lines=12> */
.L_x_367:
[----:B------:R-:W-:Y:S05]  /*cc10*/  BSYNC B1 ;  /* 0x0000000000017941 */ /* 0x000fea0003800000 */
.L_x_366:
        /* <DEDUP_REMOVED lines=12> */
.L_x_369:
[----:B------:R-:W-:Y:S05]  /*cce0*/  BSYNC B1 ;  /* 0x0000000000017941 */ /* 0x000fea0003800000 */
.L_x_368:
        /* <DEDUP_REMOVED lines=9> */
.L_x_371:
[----:B------:R-:W-:Y:S05]  /*cd80*/  BSYNC B1 ;  /* 0x0000000000017941 */ /* 0x000fea0003800000 */
.L_x_370:
        /* <DEDUP_REMOVED lines=9> */
.L_x_373:
[----:B------:R-:W-:Y:S05]  /*ce20*/  BSYNC B1 ;  /* 0x0000000000017941 */ /* 0x000fea0003800000 */
.L_x_372:
        /* <DEDUP_REMOVED lines=12> */
.L_x_375:
[----:B------:R-:W-:Y:S05]  /*cef0*/  BSYNC B1 ;  /* 0x0000000000017941 */ /* 0x000fea0003800000 */
.L_x_374:
        /* <DEDUP_REMOVED lines=12> */
.L_x_377:
[----:B------:R-:W-:Y:S05]  /*cfc0*/  BSYNC B1 ;  /* 0x0000000000017941 */ /* 0x000fea0003800000 */
.L_x_376:
        /* <DEDUP_REMOVED lines=9> */
.L_x_379:
[----:B------:R-:W-:Y:S05]  /*d060*/  BSYNC B1 ;  /* 0x0000000000017941 */ /* 0x000fea0003800000 */
.L_x_378:
        /* <DEDUP_REMOVED lines=9> */
.L_x_381:
[----:B------:R-:W-:Y:S05]  /*d100*/  BSYNC B1 ;  /* 0x0000000000017941 */ /* 0x000fea0003800000 */
.L_x_380:
        /* <DEDUP_REMOVED lines=12> */
.L_x_383:
[----:B------:R-:W-:Y:S05]  /*d1d0*/  BSYNC B1 ;  /* 0x0000000000017941 */ /* 0x000fea0003800000 */
.L_x_382:
        /* <DEDUP_REMOVED lines=12> */
.L_x_385:
[----:B------:R-:W-:Y:S05]  /*d2a0*/  BSYNC B1 ;  /* 0x0000000000017941 */ /* 0x000fea0003800000 */
.L_x_384:
        /* <DEDUP_REMOVED lines=9> */
.L_x_387:
[----:B------:R-:W-:Y:S05]  /*d340*/  BSYNC B1 ;  /* 0x0000000000017941 */ /* 0x000fea0003800000 */
.L_x_386:
        /* <DEDUP_REMOVED lines=9> */
.L_x_389:
[----:B------:R-:W-:Y:S05]  /*d3e0*/  BSYNC B1 ;  /* 0x0000000000017941 */ /* 0x000fea0003800000 */
.L_x_388:
        /* <DEDUP_REMOVED lines=12> */
.L_x_391:
[----:B------:R-:W-:Y:S05]  /*d4b0*/  BSYNC B1 ;  /* 0x0000000000017941 */ /* 0x000fea0003800000 */
.L_x_390:
        /* <DEDUP_REMOVED lines=12> */
.L_x_393:
[----:B------:R-:W-:Y:S05]  /*d580*/  BSYNC B1 ;  /* 0x0000000000017941 */ /* 0x000fea0003800000 */
.L_x_392:
        /* <DEDUP_REMOVED lines=9> */
.L_x_395:
[----:B------:R-:W-:Y:S05]  /*d620*/  BSYNC B1 ;  /* 0x0000000000017941 */ /* 0x000fea0003800000 */
.L_x_394:
        /* <DEDUP_REMOVED lines=9> */
.L_x_397:
[----:B------:R-:W-:Y:S05]  /*d6c0*/  BSYNC B1 ;  /* 0x0000000000017941 */ /* 0x000fea0003800000 */
.L_x_396:
        /* <DEDUP_REMOVED lines=12> */
.L_x_399:
[----:B------:R-:W-:Y:S05]  /*d790*/  BSYNC B1 ;  /* 0x0000000000017941 */ /* 0x000fea0003800000 */
.L_x_398:
        /* <DEDUP_REMOVED lines=12> */
.L_x_401:
[----:B------:R-:W-:Y:S05]  /*d860*/  BSYNC B1 ;  /* 0x0000000000017941 */ /* 0x000fea0003800000 */
.L_x_400:
        /* <DEDUP_REMOVED lines=9> */
.L_x_403:
[----:B------:R-:W-:Y:S05]  /*d900*/  BSYNC B1 ;  /* 0x0000000000017941 */ /* 0x000fea0003800000 */
.L_x_402:
        /* <DEDUP_REMOVED lines=9> */
.L_x_405:
[----:B------:R-:W-:Y:S05]  /*d9a0*/  BSYNC B1 ;  /* 0x0000000000017941 */ /* 0x000fea0003800000 */
.L_x_404:
        /* <DEDUP_REMOVED lines=12> */
.L_x_407:
[----:B------:R-:W-:Y:S05]  /*da70*/  BSYNC B1 ;  /* 0x0000000000017941 */ /* 0x000fea0003800000 */
.L_x_406:
        /* <DEDUP_REMOVED lines=12> */
.L_x_409:
[----:B------:R-:W-:Y:S05]  /*db40*/  BSYNC B1 ;  /* 0x0000000000017941 */ /* 0x000fea0003800000 */
.L_x_408:
        /* <DEDUP_REMOVED lines=9> */
.L_x_411:
[----:B------:R-:W-:Y:S05]  /*dbe0*/  BSYNC B1 ;  /* 0x0000000000017941 */ /* 0x000fea0003800000 */
.L_x_410:
        /* <DEDUP_REMOVED lines=9> */
.L_x_413:
[----:B------:R-:W-:Y:S05]  /*dc80*/  BSYNC B1 ;  /* 0x0000000000017941 */ /* 0x000fea0003800000 */
.L_x_412:
        /* <DEDUP_REMOVED lines=12> */
.L_x_415:
[----:B------:R-:W-:Y:S05]  /*dd50*/  BSYNC B1 ;  /* 0x0000000000017941 */ /* 0x000fea0003800000 */
.L_x_414:
        /* <DEDUP_REMOVED lines=12> */
.L_x_417:
[----:B------:R-:W-:Y:S05]  /*de20*/  BSYNC B1 ;  /* 0x0000000000017941 */ /* 0x000fea0003800000 */
.L_x_416:
        /* <DEDUP_REMOVED lines=9> */
.L_x_419:
[----:B------:R-:W-:Y:S05]  /*dec0*/  BSYNC B1 ;  /* 0x0000000000017941 */ /* 0x000fea0003800000 */
.L_x_418:
        /* <DEDUP_REMOVED lines=9> */
.L_x_421:
[----:B------:R-:W-:Y:S05]  /*df60*/  BSYNC B1 ;  /* 0x0000000000017941 */ /* 0x000fea0003800000 */
.L_x_420:
        /* <DEDUP_REMOVED lines=12> */
.L_x_423:
[----:B------:R-:W-:Y:S05]  /*e030*/  BSYNC B1 ;  /* 0x0000000000017941 */ /* 0x000fea0003800000 */
.L_x_422:
        /* <DEDUP_REMOVED lines=12> */
.L_x_425:
[----:B------:R-:W-:Y:S05]  /*e100*/  BSYNC B1 ;  /* 0x0000000000017941 */ /* 0x000fea0003800000 */
.L_x_424:
        /* <DEDUP_REMOVED lines=9> */
.L_x_427:
[----:B------:R-:W-:Y:S05]  /*e1a0*/  BSYNC B1 ;  /* 0x0000000000017941 */ /* 0x000fea0003800000 */
.L_x_426:
        /* <DEDUP_REMOVED lines=9> */
.L_x_429:
[----:B------:R-:W-:Y:S05]  /*e240*/  BSYNC B1 ;  /* 0x0000000000017941 */ /* 0x000fea0003800000 */
.L_x_428:
        /* <DEDUP_REMOVED lines=12> */
.L_x_431:
[----:B------:R-:W-:Y:S05]  /*e310*/  BSYNC B1 ;  /* 0x0000000000017941 */ /* 0x000fea0003800000 */
.L_x_430:
        /* <DEDUP_REMOVED lines=12> */
.L_x_433:
[----:B------:R-:W-:Y:S05]  /*e3e0*/  BSYNC B1 ;  /* 0x0000000000017941 */ /* 0x000fea0003800000 */
.L_x_432:
        /* <DEDUP_REMOVED lines=9> */
.L_x_435:
[----:B------:R-:W-:Y:S05]  /*e480*/  BSYNC B1 ;  /* 0x0000000000017941 */ /* 0x000fea0003800000 */
.L_x_434:
        /* <DEDUP_REMOVED lines=9> */
.L_x_437:
[----:B------:R-:W-:Y:S05]  /*e520*/  BSYNC B1 ;  /* 0x0000000000017941 */ /* 0x000fea0003800000 */
.L_x_436:
        /* <DEDUP_REMOVED lines=12> */
.L_x_439:
[----:B------:R-:W-:Y:S05]  /*e5f0*/  BSYNC B1 ;  /* 0x0000000000017941 */ /* 0x000fea0003800000 */
.L_x_438:
        /* <DEDUP_REMOVED lines=12> */
.L_x_441:
[----:B------:R-:W-:Y:S05]  /*e6c0*/  BSYNC B1 ;  /* 0x0000000000017941 */ /* 0x000fea0003800000 */
.L_x_440:
        /* <DEDUP_REMOVED lines=9> */
.L_x_443:
[----:B------:R-:W-:Y:S05]  /*e760*/  BSYNC B1 ;  /* 0x0000000000017941 */ /* 0x000fea0003800000 */
.L_x_442:
        /* <DEDUP_REMOVED lines=9> */
.L_x_445:
[----:B------:R-:W-:Y:S05]  /*e800*/  BSYNC B1 ;  /* 0x0000000000017941 */ /* 0x000fea0003800000 */
.L_x_444:
        /* <DEDUP_REMOVED lines=12> */
.L_x_447:
[----:B------:R-:W-:Y:S05]  /*e8d0*/  BSYNC B1 ;  /* 0x0000000000017941 */ /* 0x000fea0003800000 */
.L_x_446:
        /* <DEDUP_REMOVED lines=12> */
.L_x_449:
[----:B------:R-:W-:Y:S05]  /*e9a0*/  BSYNC B1 ;  /* 0x0000000000017941 */ /* 0x000fea0003800000 */
.L_x_448:
        /* <DEDUP_REMOVED lines=9> */
.L_x_451:
[----:B------:R-:W-:Y:S05]  /*ea40*/  BSYNC B1 ;  /* 0x0000000000017941 */ /* 0x000fea0003800000 */
.L_x_450:
        /* <DEDUP_REMOVED lines=9> */
.L_x_453:
[----:B------:R-:W-:Y:S05]  /*eae0*/  BSYNC B1 ;  /* 0x0000000000017941 */ /* 0x000fea0003800000 */
.L_x_452:
        /* <DEDUP_REMOVED lines=12> */
.L_x_455:
[----:B------:R-:W-:Y:S05]  /*ebb0*/  BSYNC B1 ;  /* 0x0000000000017941 */ /* 0x000fea0003800000 */
.L_x_454:
        /* <DEDUP_REMOVED lines=12> */
.L_x_457:
[----:B------:R-:W-:Y:S05]  /*ec80*/  BSYNC B1 ;  /* 0x0000000000017941 */ /* 0x000fea0003800000 */
.L_x_456:
        /* <DEDUP_REMOVED lines=9> */
.L_x_459:
[----:B------:R-:W-:Y:S05]  /*ed20*/  BSYNC B1 ;  /* 0x0000000000017941 */ /* 0x000fea0003800000 */
.L_x_458:
        /* <DEDUP_REMOVED lines=9> */
.L_x_461:
[----:B------:R-:W-:Y:S05]  /*edc0*/  BSYNC B1 ;  /* 0x0000000000017941 */ /* 0x000fea0003800000 */
.L_x_460:
        /* <DEDUP_REMOVED lines=12> */
.L_x_463:
[----:B------:R-:W-:Y:S05]  /*ee90*/  BSYNC B1 ;  /* 0x0000000000017941 */ /* 0x000fea0003800000 */
.L_x_462:
        /* <DEDUP_REMOVED lines=12> */
.L_x_465:
[----:B------:R-:W-:Y:S05]  /*ef60*/  BSYNC B1 ;  /* 0x0000000000017941 */ /* 0x000fea0003800000 */
.L_x_464:
        /* <DEDUP_REMOVED lines=9> */
.L_x_467:
[----:B------:R-:W-:Y:S05]  /*f000*/  BSYNC B1 ;  /* 0x0000000000017941 */ /* 0x000fea0003800000 */
.L_x_466:
        /* <DEDUP_REMOVED lines=9> */
.L_x_469:
[----:B------:R-:W-:Y:S05]  /*f0a0*/  BSYNC B1 ;  /* 0x0000000000017941 */ /* 0x000fea0003800000 */
.L_x_468:
        /* <DEDUP_REMOVED lines=12> */
.L_x_471:
[----:B------:R-:W-:Y:S05]  /*f170*/  BSYNC B1 ;  /* 0x0000000000017941 */ /* 0x000fea0003800000 */
.L_x_470:
        /* <DEDUP_REMOVED lines=12> */
.L_x_473:
[----:B------:R-:W-:Y:S05]  /*f240*/  BSYNC B1 ;  /* 0x0000000000017941 */ /* 0x000fea0003800000 */
.L_x_472:
        /* <DEDUP_REMOVED lines=9> */
.L_x_475:
[----:B------:R-:W-:Y:S05]  /*f2e0*/  BSYNC B1 ;  /* 0x0000000000017941 */ /* 0x000fea0003800000 */
.L_x_474:
        /* <DEDUP_REMOVED lines=9> */
.L_x_477:
[----:B------:R-:W-:Y:S05]  /*f380*/  BSYNC B1 ;  /* 0x0000000000017941 */ /* 0x000fea0003800000 */
.L_x_476:
        /* <DEDUP_REMOVED lines=12> */
.L_x_479:
[----:B------:R-:W-:Y:S05]  /*f450*/  BSYNC B1 ;  /* 0x0000000000017941 */ /* 0x000fea0003800000 */
.L_x_478:
        /* <DEDUP_REMOVED lines=12> */
.L_x_481:
[----:B------:R-:W-:Y:S05]  /*f520*/  BSYNC B1 ;  /* 0x0000000000017941 */ /* 0x000fea0003800000 */
.L_x_480:
        /* <DEDUP_REMOVED lines=9> */
.L_x_483:
[----:B------:R-:W-:Y:S05]  /*f5c0*/  BSYNC B1 ;  /* 0x0000000000017941 */ /* 0x000fea0003800000 */
.L_x_482:
        /* <DEDUP_REMOVED lines=9> */
.L_x_485:
[----:B------:R-:W-:Y:S05]  /*f660*/  BSYNC B1 ;  /* 0x0000000000017941 */ /* 0x000fea0003800000 */
.L_x_484:
        /* <DEDUP_REMOVED lines=12> */
.L_x_487:
[----:B------:R-:W-:Y:S05]  /*f730*/  BSYNC B1 ;  /* 0x0000000000017941 */ /* 0x000fea0003800000 */
.L_x_486:
        /* <DEDUP_REMOVED lines=12> */
.L_x_489:
[----:B------:R-:W-:Y:S05]  /*f800*/  BSYNC B1 ;  /* 0x0000000000017941 */ /* 0x000fea0003800000 */
.L_x_488:
        /* <DEDUP_REMOVED lines=9> */
.L_x_491:
[----:B------:R-:W-:Y:S05]  /*f8a0*/  BSYNC B1 ;  /* 0x0000000000017941 */ /* 0x000fea0003800000 */
.L_x_490:
        /* <DEDUP_REMOVED lines=9> */
.L_x_493:
[----:B------:R-:W-:Y:S05]  /*f940*/  BSYNC B1 ;  /* 0x0000000000017941 */ /* 0x000fea0003800000 */
.L_x_492:
        /* <DEDUP_REMOVED lines=12> */
.L_x_495:
[----:B------:R-:W-:Y:S05]  /*fa10*/  BSYNC B1 ;  /* 0x0000000000017941 */ /* 0x000fea0003800000 */
.L_x_494:
        /* <DEDUP_REMOVED lines=12> */
.L_x_497:
[----:B------:R-:W-:Y:S05]  /*fae0*/  BSYNC B1 ;  /* 0x0000000000017941 */ /* 0x000fea0003800000 */
.L_x_496:
        /* <DEDUP_REMOVED lines=9> */
.L_x_499:
[----:B------:R-:W-:Y:S05]  /*fb80*/  BSYNC B1 ;  /* 0x0000000000017941 */ /* 0x000fea0003800000 */
.L_x_498:
        /* <DEDUP_REMOVED lines=9> */
.L_x_501:
[----:B------:R-:W-:Y:S05]  /*fc20*/  BSYNC B1 ;  /* 0x0000000000017941 */ /* 0x000fea0003800000 */
.L_x_500:
        /* <DEDUP_REMOVED lines=12> */
.L_x_503:
[----:B------:R-:W-:Y:S05]  /*fcf0*/  BSYNC B1 ;  /* 0x0000000000017941 */ /* 0x000fea0003800000 */
.L_x_502:
        /* <DEDUP_REMOVED lines=12> */
.L_x_505:
[----:B------:R-:W-:Y:S05]  /*fdc0*/  BSYNC B1 ;  /* 0x0000000000017941 */ /* 0x000fea0003800000 */
.L_x_504:
        /* <DEDUP_REMOVED lines=9> */
.L_x_507:
[----:B------:R-:W-:Y:S05]  /*fe60*/  BSYNC B1 ;  /* 0x0000000000017941 */ /* 0x000fea0003800000 */
.L_x_506:
        /* <DEDUP_REMOVED lines=9> */
.L_x_509:
[----:B------:R-:W-:Y:S05]  /*ff00*/  BSYNC B1 ;  /* 0x0000000000017941 */ /* 0x000fea0003800000 */
.L_x_508:
        /* <DEDUP_REMOVED lines=12> */
.L_x_511:
[----:B------:R-:W-:Y:S05]  /*ffd0*/  BSYNC B1 ;  /* 0x0000000000017941 */ /* 0x000fea0003800000 */
.L_x_510:
        /* <DEDUP_REMOVED lines=12> */
.L_x_513:
[----:B------:R-:W-:Y:S05]  /*100a0*/  BSYNC B1 ;  /* 0x0000000000017941 */ /* 0x000fea0003800000 */
.L_x_512:
        /* <DEDUP_REMOVED lines=9> */
.L_x_515:
[----:B------:R-:W-:Y:S05]  /*10140*/  BSYNC B1 ;  /* 0x0000000000017941 */ /* 0x000fea0003800000 */
.L_x_514:
        /* <DEDUP_REMOVED lines=9> */
.L_x_517:
[----:B------:R-:W-:Y:S05]  /*101e0*/  BSYNC B1 ;  /* 0x0000000000017941 */ /* 0x000fea0003800000 */
.L_x_516:
        /* <DEDUP_REMOVED lines=12> */
.L_x_519:
[----:B------:R-:W-:Y:S05]  /*102b0*/  BSYNC B1 ;  /* 0x0000000000017941 */ /* 0x000fea0003800000 */
.L_x_518:
        /* <DEDUP_REMOVED lines=12> */
.L_x_521:
[----:B------:R-:W-:Y:S05]  /*10380*/  BSYNC B1 ;  /* 0x0000000000017941 */ /* 0x000fea0003800000 */
.L_x_520:
        /* <DEDUP_REMOVED lines=9> */
.L_x_523:
[----:B------:R-:W-:Y:S05]  /*10420*/  BSYNC B1 ;  /* 0x0000000000017941 */ /* 0x000fea0003800000 */
.L_x_522:
        /* <DEDUP_REMOVED lines=9> */
.L_x_525:
[----:B------:R-:W-:Y:S05]  /*104c0*/  BSYNC B1 ;  /* 0x0000000000017941 */ /* 0x000fea0003800000 */
.L_x_524:
        /* <DEDUP_REMOVED lines=12> */
.L_x_527:
[----:B------:R-:W-:Y:S05]  /*10590*/  BSYNC B1 ;  /* 0x0000000000017941 */ /* 0x000fea0003800000 */
.L_x_526:
        /* <DEDUP_REMOVED lines=12> */
.L_x_529:
[----:B------:R-:W-:Y:S05]  /*10660*/  BSYNC B1 ;  /* 0x0000000000017941 */ /* 0x000fea0003800000 */
.L_x_528:
        /* <DEDUP_REMOVED lines=9> */
.L_x_531:
[----:B------:R-:W-:Y:S05]  /*10700*/  BSYNC B1 ;  /* 0x0000000000017941 */ /* 0x000fea0003800000 */
.L_x_530:
        /* <DEDUP_REMOVED lines=9> */
.L_x_533:
[----:B------:R-:W-:Y:S05]  /*107a0*/  BSYNC B1 ;  /* 0x0000000000017941 */ /* 0x000fea0003800000 */
.L_x_532:
[----:B-----5:R-:W-:Y:S01]  /*107b0*/  HADD2.F32 R5, -RZ, R3.H0_H0 ;  /* 0x20000003ff057230 */ /* 0x020fe20000004100 */
[----:B------:R-:W-:Y:S01]  /*107c0*/  ISETP.GT.AND P1, PT, R0, 0xf9, P1 ;  /* 0x000000f90000780c */ /* 0x000fe20000f24270 */
[----:B0-----:R-:W-:Y:S01]  /*107d0*/  @P2 IMAD.MOV.U32 R4, RZ, RZ, R158 ;  /* 0x000000ffff042224 */ /* 0x001fe200078e009e */
[----:B------:R-:W-:Y:S02]  /*107e0*/  BSSY B1, `(.L_x_534) ;  /* 0x0000009000017945 */ /* 0x000fe40003800000 */
[----:B------:R-:W-:-:S04]  /*107f0*/  FMUL R5, R5, R16 ;  /* 0x0000001005057220 */ /* 0x000fc80000400000 */
[----:B------:R-:W-:-:S05]  /*10800*/  FFMA R5, R150, R2, R5 ;  /* 0x0000000296057223 */ /* 0x000fca0000000005 */
[----:B------:R-:W-:-:S04]  /*10810*/  F2FP.F16.F32.PACK_AB R5, RZ, R5 ;  /* 0x00000005ff05723e */ /* 0x000fc800000000ff */
[----:B-1--4-:R-:W-:Y:S02]  /*10820*/  PRMT R6, R5, 0x7610, R6 ;  /* 0x0000761005067816 */ /* 0x012fe40000000006 */
[----:B------:R-:W-:-:S05]  /*10830*/  @P2 MOV R5, R159 ;  /* 0x0000009f00052202 */ /* 0x000fca0000000f00 */
[----:B------:R0:W-:Y:S01]  /*10840*/  @P2 STG.E.U16 desc[UR40][R4.64+0x1f0], R6 ;  /* 0x0001f00604002986 */ /* 0x0001e2000c101528 */
[----:B------:R-:W-:Y:S05]  /*10850*/  @!P1 BRA `(.L_x_535) ;  /* 0x0000000000049947 */ /* 0x000fea0003800000 */
[----:B------:R1:W5:Y:S02]  /*10860*/  LDG.E.LTC128B.U16 R3, desc[UR40][R12.64+0x1f2] ;  /* 0x0001f2280c037981 */ /* 0x000364000c1e1520 */
.L_x_535:
[----:B------:R-:W-:Y:S05]  /*10870*/  BSYNC B1 ;  /* 0x0000000000017941 */ /* 0x000fea0003800000 */
.L_x_534:
[----:B------:R-:W-:Y:S05]  /*10880*/  @!P1 BRA `(.L_x_536) ;  /* 0x0000004c00b09947 */ /* 0x000fea0003800000 */
[----:B-----5:R-:W-:-:S05]  /*10890*/  HADD2.F32 R3, -RZ, R3.H0_H0 ;  /* 0x20000003ff037230 */ /* 0x020fca0000004100 */
[----:B------:R-:W-:-:S04]  /*108a0*/  FMUL R0, R3, R16 ;  /* 0x0000001003007220 */ /* 0x000fc80000400000 */
[----:B------:R-:W-:-:S05]  /*108b0*/  FFMA R0, R151, R2, R0 ;  /* 0x0000000297007223 */ /* 0x000fca0000000000 */
[----:B------:R-:W-:-:S05]  /*108c0*/  F2FP.F16.F32.PACK_AB R0, RZ, R0 ;  /* 0x00000000ff00723e */ /* 0x000fca00000000ff */
[----:B------:R4:W-:Y:S01]  /*108d0*/  STG.E.U16 desc[UR40][R158.64+0x1f2], R0 ;  /* 0x0001f2009e007986 */ /* 0x0009e2000c101528 */
[----:B------:R-:W-:Y:S05]  /*108e0*/  BRA `(.L_x_536) ;  /* 0x0000004c00987947 */ /* 0x000fea0003800000 */
.L_x_29:
[----:B------:R-:W2:Y:S01]  /*108f0*/  LDL.LU R3, [R1] ;  /* 0x0000000001037983 */ /* 0x000ea20000300800 */
[----:B------:R-:W-:-:S03]  /*10900*/  ULDC.64 UR4, c[0x0][0x5c0] ;  /* 0x0001700000047ab9 */ /* 0x000fc60000000a00 */
[----:B------:R-:W3:Y:S04]  /*10910*/  LDL.LU R9, [R1+0x60] ;  /* 0x0000600001097983 */ /* 0x000ee80000300800 */
[----:B------:R-:W4:Y:S04]  /*10920*/  LDL.LU R11, [R1+0x8c] ;  /* 0x00008c00010b7983 */ /* 0x000f280000300800 */
[----:B------:R-:W5:Y:S04]  /*10930*/  LDL.LU R235, [R1+0x9c] ;  /* 0x00009c0001eb7983 */ /* 0x000f680000300800 */
        /* <DEDUP_REMOVED lines=75> */
[----:B------:R-:W5:Y:S01]  /*10df0*/  LDL.LU R158, [R1+0x1cc] ;  /* 0x0001cc00019e7983 */ /* 0x000f620000300800 */
[----:B--2---:R-:W-:-:S03]  /*10e00*/  FMUL R3, R3, R2 ;  /* 0x0000000203037220 */ /* 0x004fc60000400000 */
[----:B------:R-:W2:Y:S01]  /*10e10*/  LDL.LU R157, [R1+0x1d0] ;  /* 0x0001d000019d7983 */ /* 0x000ea20000300800 */
[----:B------:R-:W-:-:S03]  /*10e20*/  LEA R4, P0, R6, UR4, 0x1 ;  /* 0x0000000406047c11 */ /* 0x000fc6000f8008ff */
[----:B------:R-:W2:Y:S04]  /*10e30*/  LDL.LU R156, [R1+0x1d4] ;  /* 0x0001d400019c7983 */ /* 0x000ea80000300800 */
[----:B------:R-:W2:Y:S04]  /*10e40*/  LDL.LU R155, [R1+0x1d8] ;  /* 0x0001d800019b7983 */ /* 0x000ea80000300800 */
[----:B------:R-:W2:Y:S04]  /*10e50*/  LDL.LU R154, [R1+0x1dc] ;  /* 0x0001dc00019a7983 */ /* 0x000ea80000300800 */
[----:B------:R-:W2:Y:S01]  /*10e60*/  LDL.LU R153, [R1+0x1e0] ;  /* 0x0001e00001997983 */ /* 0x000ea20000300800 */
[----:B------:R-:W-:-:S03]  /*10e70*/  LEA.HI.X R5, R6, UR5, R10, 0x1, P0 ;  /* 0x0000000506057c11 */ /* 0x000fc600080f0c0a */
[----:B------:R-:W2:Y:S01]  /*10e80*/  LDL.LU R152, [R1+0x1e4] ;  /* 0x0001e40001987983 */ /* 0x000ea20000300800 */
[----:B------:R-:W-:-:S03]  /*10e90*/  F2FP.F16.F32.PACK_AB R3, RZ, R3 ;  /* 0x00000003ff03723e */ /* 0x000fc600000000ff */
[----:B------:R-:W2:Y:S04]  /*10ea0*/  LDL.LU R23, [R1+0x1e8] ;  /* 0x0001e80001177983 */ /* 0x000ea80000300800 */
[----:B------:R-:W2:Y:S04]  /*10eb0*/  LDL.LU R22, [R1+0x1ec] ;  /* 0x0001ec0001167983 */ /* 0x000ea80000300800 */
[----:B------:R-:W2:Y:S04]  /*10ec0*/  LDL.LU R21, [R1+0x1f0] ;  /* 0x0001f00001157983 */ /* 0x000ea80000300800 */
[----:B------:R-:W2:Y:S04]  /*10ed0*/  LDL.LU R20, [R1+0x1f4] ;  /* 0x0001f40001147983 */ /* 0x000ea80000300800 */
[----:B------:R-:W2:Y:S04]  /*10ee0*/  LDL.LU R19, [R1+0x1f8] ;  /* 0x0001f80001137983 */ /* 0x000ea80000300800 */
[----:B------:R-:W2:Y:S04]  /*10ef0*/  LDL.LU R18, [R1+0x1fc] ;  /* 0x0001fc0001127983 */ /* 0x000ea80000300800 */
[----:B------:R-:W3:Y:S04]  /*10f00*/  LDL.LU R7, [R1+0x8] ;  /* 0x0000080001077983 */ /* 0x000ee80000300800 */
[----:B------:R-:W4:Y:S04]  /*10f10*/  LDL.LU R6, [R1+0xc] ;  /* 0x00000c0001067983 */ /* 0x000f280000300800 */
[----:B------:R0:W-:Y:S04]  /*10f20*/  @P1 STG.E.U16 desc[UR40][R4.64], R3 ;  /* 0x0000000304001986 */ /* 0x0001e8000c101528 */
[----:B0-----:R-:W5:Y:S01]  /*10f30*/  LDL.LU R3, [R1+0x4] ;  /* 0x0000040001037983 */ /* 0x001f620000300800 */
[----:B------:R-:W-:Y:S01]  /*10f40*/  ISETP.GT.AND P0, PT, R0, 0x1, P3 ;  /* 0x000000010000780c */ /* 0x000fe20001f04270 */
[----:B------:R-:W-:Y:S01]  /*10f50*/  USHF.L.U32 UR5, UR8, 0x4, URZ ;  /* 0x0000000408057899 */ /* 0x000fe2000800063f */
[----:B------:R-:W-:Y:S01]  /*10f60*/  ISETP.GT.AND P2, PT, R17, 0x8, PT ;  /* 0x000000081100780c */ /* 0x000fe20003f44270 */
[----:B------:R-:W-:Y:S01]  /*10f70*/  USHF.L.U64.HI UR4, UR8, 0x4, UR9 ;  /* 0x0000000408047899 */ /* 0x000fe20008010209 */
[----:B---3--:R-:W-:-:S05]  /*10f80*/  FMUL R7, R7, R2 ;  /* 0x0000000207077220 */ /* 0x008fca0000400000 */
[----:B------:R-:W-:-:S04]  /*10f90*/  F2FP.F16.F32.PACK_AB R7, RZ, R7 ;  /* 0x00000007ff07723e */ /* 0x000fc800000000ff */
[----:B------:R-:W-:Y:S01]  /*10fa0*/  PRMT R8, R7, 0x7610, R8 ;  /* 0x0000761007087816 */ /* 0x000fe20000000008 */
[----:B-----5:R-:W-:-:S05]  /*10fb0*/  FMUL R3, R3, R2 ;  /* 0x0000000203037220 */ /* 0x020fca0000400000 */
[----:B------:R-:W-:-:S05]  /*10fc0*/  F2FP.F16.F32.PACK_AB R3, RZ, R3 ;  /* 0x00000003ff03723e */ /* 0x000fca00000000ff */
[----:B------:R4:W-:Y:S01]  /*10fd0*/  @P0 STG.E.U16 desc[UR40][R4.64+0x2], R3 ;  /* 0x0000020304000986 */ /* 0x0009e2000c101528 */
[----:B------:R-:W-:Y:S01]  /*10fe0*/  ISETP.GT.AND P0, PT, R0, RZ, P2 ;  /* 0x000000ff0000720c */ /* 0x000fe20001704270 */
[----:B----4-:R-:W-:Y:S01]  /*10ff0*/  FMUL R3, R6, R2 ;  /* 0x0000000206037220 */ /* 0x010fe20000400000 */
[----:B------:R-:W-:-:S04]  /*11000*/  IADD3 R6, P1, R4, UR5, RZ ;  /* 0x0000000504067c10 */ /* 0x000fc8000ff3e0ff */
[----:B------:R-:W-:Y:S02]  /*11010*/  IADD3.X R7, R5, UR4, RZ, P1, !PT ;  /* 0x0000000405077c10 */ /* 0x000fe40008ffe4ff */
[----:B------:R-:W-:-:S05]  /*11020*/  F2FP.F16.F32.PACK_AB R3, RZ, R3 ;  /* 0x00000003ff03723e */ /* 0x000fca00000000ff */
[----:B------:R0:W-:Y:S01]  /*11030*/  @P0 STG.E.U16 desc[UR40][R6.64], R8 ;  /* 0x0000000806000986 */ /* 0x0001e2000c101528 */
[----:B------:R-:W-:-:S03]  /*11040*/  ISETP.GT.AND P0, PT, R0, 0x1, P2 ;  /* 0x000000010000780c */ /* 0x000fc60001704270 */
[----:B0-----:R-:W3:Y:S10]  /*11050*/  LDL.LU R8, [R1+0x50] ;  /* 0x0000500001087983 */ /* 0x001ef40000300800 */
[----:B------:R0:W-:Y:S04]  /*11060*/  @P0 STG.E.U16 desc[UR40][R6.64+0x2], R3 ;  /* 0x0000020306000986 */ /* 0x0001e8000c101528 */
[----:B0-----:R-:W4:Y:S01]  /*11070*/  LDL.LU R3, [R1+0x10] ;  /* 0x0000100001037983 */ /* 0x001f220000300800 */
[----:B------:R-:W-:Y:S01]  /*11080*/  ISETP.GT.AND P0, PT, R0, 0x8, P3 ;  /* 0x000000080000780c */ /* 0x000fe20001f04270 */
[----:B----4-:R-:W-:-:S05]  /*11090*/  FMUL R3, R3, R2 ;  /* 0x0000000203037220 */ /* 0x010fca0000400000 */
[----:B------:R-:W-:-:S07]  /*110a0*/  F2FP.F16.F32.PACK_AB R3, RZ, R3 ;  /* 0x00000003ff03723e */ /* 0x000fce00000000ff */
        /* <DEDUP_REMOVED lines=73> */
[----:B---3--:R-:W-:-:S05]  /*11540*/  FMUL R8, R8, R2 ;  /* 0x0000000208087220 */ /* 0x008fca0000400000 */
[----:B------:R-:W-:Y:S01]  /*11550*/  F2FP.F16.F32.PACK_AB R8, RZ, R8 ;  /* 0x00000008ff08723e */ /* 0x000fe200000000ff */
[----:B----4-:R-:W-:-:S05]  /*11560*/  FMUL R3, R3, R2 ;  /* 0x0000000203037220 */ /* 0x010fca0000400000 */
[----:B------:R-:W-:-:S05]  /*11570*/  F2FP.F16.F32.PACK_AB R3, RZ, R3 ;  /* 0x00000003ff03723e */ /* 0x000fca00000000ff */
[----:B------:R0:W-:Y:S01]  /*11580*/  @P0 STG.E.U16 desc[UR40][R6.64+0x42], R3 ;  /* 0x0000420306000986 */ /* 0x0001e2000c101528 */
[----:B------:R-:W-:-:S03]  /*11590*/  ISETP.GT.AND P0, PT, R0, 0x28, P3 ;  /* 0x000000280000780c */ /* 0x000fc60001f04270 */
[----:B0-----:R-:W3:Y:S01]  /*115a0*/  LDL.LU R3, [R1+0x54] ;  /* 0x0000540001037983 */ /* 0x001ee20000300800 */
[----:B------:R-:W-:-:S09]  /*115b0*/  ISETP.GT.AND P1, PT, R0, 0x29, P3 ;  /* 0x000000290000780c */ /* 0x000fd20001f24270 */
[----:B------:R0:W-:Y:S04]  /*115c0*/  @P0 STG.E.U16 desc[UR40][R4.64+0x50], R8 ;  /* 0x0000500804000986 */ /* 0x0001e8000c101528 */
[----:B0-----:R-:W4:Y:S01]  /*115d0*/  LDL.LU R8, [R1+0x58] ;  /* 0x0000580001087983 */ /* 0x001f220000300800 */
[----:B---3--:R-:W-:-:S05]  /*115e0*/  FMUL R3, R3, R2 ;  /* 0x0000000203037220 */ /* 0x008fca0000400000 */
[----:B------:R-:W-:-:S05]  /*115f0*/  F2FP.F16.F32.PACK_AB R3, RZ, R3 ;  /* 0x00000003ff03723e */ /* 0x000fca00000000ff */
[----:B------:R0:W-:Y:S01]  /*11600*/  @P1 STG.E.U16 desc[UR40][R4.64+0x52], R3 ;  /* 0x0000520304001986 */ /* 0x0001e2000c101528 */
[----:B----4-:R-:W-:-:S05]  /*11610*/  FMUL R8, R8, R2 ;  /* 0x0000000208087220 */ /* 0x010fca0000400000 */
[----:B------:R-:W-:Y:S01]  /*11620*/  F2FP.F16.F32.PACK_AB R8, RZ, R8 ;  /* 0x00000008ff08723e */ /* 0x000fe200000000ff */
[----:B0-----:R-:W3:Y:S03]  /*11630*/  LDL.LU R3, [R1+0x5c] ;  /* 0x00005c0001037983 */ /* 0x001ee60000300800 */
[----:B------:R-:W-:Y:S02]  /*11640*/  PRMT R10, R8, 0x7610, R10 ;  /* 0x00007610080a7816 */ /* 0x000fe4000000000a */
[----:B------:R-:W4:Y:S01]  /*11650*/  LDL.LU R8, [R1+0x64] ;  /* 0x0000640001087983 */ /* 0x000f220000300800 */
[C---:B------:R-:W-:Y:S02]  /*11660*/  ISETP.GT.AND P1, PT, R0.reuse, 0x28, P2 ;  /* 0x000000280000780c */ /* 0x040fe40001724270 */
[C---:B------:R-:W-:Y:S02]  /*11670*/  ISETP.GT.AND P4, PT, R0.reuse, 0x29, P2 ;  /* 0x000000290000780c */ /* 0x040fe40001784270 */
[C---:B------:R-:W-:Y:S01]  /*11680*/  ISETP.GT.AND P5, PT, R0.reuse, 0x30, P3 ;  /* 0x000000300000780c */ /* 0x040fe20001fa4270 */
[----:B------:R-:W-:Y:S01]  /*11690*/  FMUL R9, R9, R2 ;  /* 0x0000000209097220 */ /* 0x000fe20000400000 */
[----:B------:R-:W-:-:S04]  /*116a0*/  ISETP.GT.AND P0, PT, R0, 0x31, P3 ;  /* 0x000000310000780c */ /* 0x000fc80001f04270 */
[----:B------:R-:W-:-:S03]  /*116b0*/  F2FP.F16.F32.PACK_AB R9, RZ, R9 ;  /* 0x00000009ff09723e */ /* 0x000fc600000000ff */
[----:B------:R0:W-:Y:S04]  /*116c0*/  @P1 STG.E.U16 desc[UR40][R6.64+0x50], R10 ;  /* 0x0000500a06001986 */ /* 0x0001e8000c101528 */
[----:B0-----:R-:W5:Y:S01]  /*116d0*/  LDL.LU R10, [R1+0x74] ;  /* 0x00007400010a7983 */ /* 0x001f620000300800 */
[----:B---3--:R-:W-:-:S05]  /*116e0*/  FMUL R3, R3, R2 ;  /* 0x0000000203037220 */ /* 0x008fca0000400000 */
[----:B------:R-:W-:Y:S01]  /*116f0*/  F2FP.F16.F32.PACK_AB R3, RZ, R3 ;  /* 0x00000003ff03723e */ /* 0x000fe200000000ff */
[----:B----4-:R-:W-:-:S04]  /*11700*/  FMUL R8, R8, R2 ;  /* 0x0000000208087220 */ /* 0x010fc80000400000 */
[----:B------:R0:W-:Y:S04]  /*11710*/  @P4 STG.E.U16 desc[UR40][R6.64+0x52], R3 ;  /* 0x0000520306004986 */ /* 0x0001e8000c101528 */
[----:B------:R1:W-:Y:S01]  /*11720*/  @P5 STG.E.U16 desc[UR40][R4.64+0x60], R9 ;  /* 0x0000600904005986 */ /* 0x0003e2000c101528 */
[----:B0-----:R-:W-:-:S03]  /*11730*/  F2FP.F16.F32.PACK_AB R3, RZ, R8 ;  /* 0x00000008ff03723e */ /* 0x001fc600000000ff */
[----:B------:R-:W3:Y:S01]  /*11740*/  LDL.LU R8, [R1+0x68] ;  /* 0x0000680001087983 */ /* 0x000ee20000300800 */
[----:B-1----:R-:W-:-:S03]  /*11750*/  PRMT R9, R3, 0x7610, R9 ;  /* 0x0000761003097816 */ /* 0x002fc60000000009 */
[----:B------:R-:W4:Y:S04]  /*11760*/  LDL.LU R3, [R1+0x6c] ;  /* 0x00006c0001037983 */ /* 0x000f280000300800 */
[----:B------:R0:W-:Y:S04]  /*11770*/  @P0 STG.E.U16 desc[UR40][R4.64+0x62], R9 ;  /* 0x0000620904000986 */ /* 0x0001e8000c101528 */
[----:B0-----:R-:W2:Y:S01]  /*11780*/  LDL.LU R9, [R1+0x70] ;  /* 0x0000700001097983 */ /* 0x001ea20000300800 */
[----:B------:R-:W-:Y:S01]  /*11790*/  ISETP.GT.AND P1, PT, R0, 0x30, P2 ;  /* 0x000000300000780c */ /* 0x000fe20001724270 */
[----:B---3--:R-:W-:-:S05]  /*117a0*/  FMUL R8, R8, R2 ;  /* 0x0000000208087220 */ /* 0x008fca0000400000 */
[----:B------:R-:W-:-:S07]  /*117b0*/  F2FP.F16.F32.PACK_AB R8, RZ, R8 ;  /* 0x00000008ff08723e */ /* 0x000fce00000000ff */
[----:B------:R0:W-:Y:S01]  /*117c0*/  @P1 STG.E.U16 desc[UR40][R6.64+0x60], R8 ;  /* 0x0000600806001986 */ /* 0x0001e2000c101528 */
[----:B--2---:R-:W-:-:S05]  /*117d0*/  FMUL R9, R9, R2 ;  /* 0x0000000209097220 */ /* 0x004fca0000400000 */
[----:B0-----:R-:W-:-:S04]  /*117e0*/  F2FP.F16.F32.PACK_AB R8, RZ, R9 ;  /* 0x00000009ff08723e */ /* 0x001fc800000000ff */
[----:B------:R-:W-:Y:S02]  /*117f0*/  PRMT R9, R8, 0x7610, R9 ;  /* 0x0000761008097816 */ /* 0x000fe40000000009 */
[----:B------:R-:W2:Y:S01]  /*11800*/  LDL.LU R8, [R1+0x78] ;  /* 0x0000780001087983 */ /* 0x000ea20000300800 */
[----:B------:R-:W-:Y:S01]  /*11810*/  ISETP.GT.AND P4, PT, R0, 0x31, P2 ;  /* 0x000000310000780c */ /* 0x000fe20001784270 */
[-C--:B----4-:R-:W-:Y:S01]  /*11820*/  FMUL R3, R3, R2.reuse ;  /* 0x0000000203037220 */ /* 0x090fe20000400000 */
[----:B-----5:R-:W-:Y:S01]  /*11830*/  FMUL R10, R10, R2 ;  /* 0x000000020a0a7220 */ /* 0x020fe20000400000 */
[----:B------:R-:W-:-:S03]  /*11840*/  ISETP.GT.AND P5, PT, R0, 0x38, P3 ;  /* 0x000000380000780c */ /* 0x000fc60001fa4270 */
[----:B------:R-:W-:Y:S02]  /*11850*/  F2FP.F16.F32.PACK_AB R3, RZ, R3 ;  /* 0x00000003ff03723e */ /* 0x000fe400000000ff */
[----:B------:R-:W-:-:S05]  /*11860*/  ISETP.GT.AND P6, PT, R0, 0x39, P3 ;  /* 0x000000390000780c */ /* 0x000fca0001fc4270 */
[----:B------:R0:W-:Y:S04]  /*11870*/  @P4 STG.E.U16 desc[UR40][R6.64+0x62], R3 ;  /* 0x0000620306004986 */ /* 0x0001e8000c101528 */
[----:B------:R1:W-:Y:S01]  /*11880*/  @P5 STG.E.U16 desc[UR40][R4.64+0x70], R9 ;  /* 0x0000700904005986 */ /* 0x0003e2000c101528 */
[----:B0-----:R-:W-:-:S04]  /*11890*/  F2FP.F16.F32.PACK_AB R3, RZ, R10 ;  /* 0x0000000aff03723e */ /* 0x001fc800000000ff */
[----:B------:R-:W-:Y:S01]  /*118a0*/  PRMT R10, R3, 0x7610, R10 ;  /* 0x00007610030a7816 */ /* 0x000fe2000000000a */
[----:B-1----:R-:W3:Y:S04]  /*118b0*/  LDL.LU R9, [R1+0x7c] ;  /* 0x00007c0001097983 */ /* 0x002ee80000300800 */
[----:B------:R0:W-:Y:S01]  /*118c0*/  @P6 STG.E.U16 desc[UR40][R4.64+0x72], R10 ;  /* 0x0000720a04006986 */ /* 0x0001e2000c101528 */
[----:B--2---:R-:W-:-:S05]  /*118d0*/  FMUL R8, R8, R2 ;  /* 0x0000000208087220 */ /* 0x004fca0000400000 */
[----:B------:R-:W-:Y:S02]  /*118e0*/  F2FP.F16.F32.PACK_AB R3, RZ, R8 ;  /* 0x00000008ff03723e */ /* 0x000fe400000000ff */
[----:B------:R-:W2:Y:S02]  /*118f0*/  LDL.LU R8, [R1+0x80] ;  /* 0x0000800001087983 */ /* 0x000ea40000300800 */
[----:B0-----:R-:W-:Y:S02]  /*11900*/  PRMT R10, R3, 0x7610, R10 ;  /* 0x00007610030a7816 */ /* 0x001fe4000000000a */
[----:B------:R-:W4:Y:S01]  /*11910*/  LDL.LU R3, [R1+0x84] ;  /* 0x0000840001037983 */ /* 0x000f220000300800 */
[----:B------:R-:W-:-:S13]  /*11920*/  ISETP.GT.AND P0, PT, R0, 0x38, P2 ;  /* 0x000000380000780c */ /* 0x000fda0001704270 */
[----:B------:R0:W-:Y:S01]  /*11930*/  @P0 STG.E.U16 desc[UR40][R6.64+0x70], R10 ;  /* 0x0000700a06000986 */ /* 0x0001e2000c101528 */
[-C--:B--2---:R-:W-:Y:S01]  /*11940*/  FMUL R8, R8, R2.reuse ;  /* 0x0000000208087220 */ /* 0x084fe20000400000 */
[----:B----4-:R-:W-:-:S04]  /*11950*/  FMUL R3, R3, R2 ;  /* 0x0000000203037220 */ /* 0x010fc80000400000 */
[----:B0-----:R-:W-:Y:S02]  /*11960*/  F2FP.F16.F32.PACK_AB R10, RZ, R8 ;  /* 0x00000008ff0a723e */ /* 0x001fe400000000ff */
[----:B------:R-:W-:Y:S02]  /*11970*/  F2FP.F16.F32.PACK_AB R8, RZ, R3 ;  /* 0x00000003ff08723e */ /* 0x000fe400000000ff */
[----:B------:R-:W2:Y:S01]  /*11980*/  LDL.LU R3, [R1+0x88] ;  /* 0x0000880001037983 */ /* 0x000ea20000300800 */
[----:B------:R-:W-:Y:S01]  /*11990*/  ISETP.GT.AND P1, PT, R0, 0x39, P2 ;  /* 0x000000390000780c */ /* 0x000fe20001724270 */
[----:B---3--:R-:W-:-:S05]  /*119a0*/  FMUL R9, R9, R2 ;  /* 0x0000000209097220 */ /* 0x008fca0000400000 */
[----:B------:R-:W-:-:S07]  /*119b0*/  F2FP.F16.F32.PACK_AB R9, RZ, R9 ;  /* 0x00000009ff09723e */ /* 0x000fce00000000ff */
[----:B------:R0:W-:Y:S04]  /*119c0*/  @P1 STG.E.U16 desc[UR40][R6.64+0x72], R9 ;  /* 0x0000720906001986 */ /* 0x0001e8000c101528 */
[----:B0-----:R-:W3:Y:S01]  /*119d0*/  LDL.LU R9, [R1+0x94] ;  /* 0x0000940001097983 */ /* 0x001ee20000300800 */
[----:B--2---:R-:W-:-:S05]  /*119e0*/  FMUL R3, R3, R2 ;  /* 0x0000000203037220 */ /* 0x004fca0000400000 */
[----:B------:R-:W-:-:S04]  /*119f0*/  F2FP.F16.F32.PACK_AB R3, RZ, R3 ;  /* 0x00000003ff03723e */ /* 0x000fc800000000ff */
[----:B------:R-:W-:Y:S02]  /*11a00*/  PRMT R12, R3, 0x7610, R12 ;  /* 0x00007610030c7816 */ /* 0x000fe4000000000c */
[----:B------:R-:W2:Y:S01]  /*11a10*/  LDL.LU R3, [R1+0x90] ;  /* 0x0000900001037983 */ /* 0x000ea20000300800 */
[----:B------:R-:W-:-:S13]  /*11a20*/  ISETP.GT.AND P4, PT, R0, 0x40, P3 ;  /* 0x000000400000780c */ /* 0x000fda0001f84270 */
[----:B------:R0:W-:Y:S01]  /*11a30*/  @P4 STG.E.U16 desc[UR40][R4.64+0x80], R10 ;  /* 0x0000800a04004986 */ /* 0x0001e2000c101528 */
[----:B--2---:R-:W-:-:S05]  /*11a40*/  FMUL R3, R3, R2 ;  /* 0x0000000203037220 */ /* 0x004fca0000400000 */
[----:B0-----:R-:W-:Y:S02]  /*11a50*/  F2FP.F16.F32.PACK_AB R10, RZ, R3 ;  /* 0x00000003ff0a723e */ /* 0x001fe400000000ff */
[----:B------:R-:W2:Y:S01]  /*11a60*/  LDL.LU R3, [R1+0x98] ;  /* 0x0000980001037983 */ /* 0x000ea20000300800 */
[C---:B------:R-:W-:Y:S02]  /*11a70*/  ISETP.GT.AND P5, PT, R0.reuse, 0x41, P3 ;  /* 0x000000410000780c */ /* 0x040fe40001fa4270 */
[C---:B------:R-:W-:Y:S01]  /*11a80*/  ISETP.GT.AND P0, PT, R0.reuse, 0x40, P2 ;  /* 0x000000400000780c */ /* 0x040fe20001704270 */
[-C--:B---3--:R-:W-:Y:S01]  /*11a90*/  FMUL R9, R9, R2.reuse ;  /* 0x0000000209097220 */ /* 0x088fe20000400000 */
[C---:B------:R-:W-:Y:S01]  /*11aa0*/  ISETP.GT.AND P1, PT, R0.reuse, 0x41, P2 ;  /* 0x000000410000780c */ /* 0x040fe20001724270 */
[----:B------:R-:W-:Y:S01]  /*11ab0*/  FMUL R11, R11, R2 ;  /* 0x000000020b0b7220 */ /* 0x000fe20000400000 */
[----:B------:R-:W-:Y:S02]  /*11ac0*/  ISETP.GT.AND P4, PT, R0, 0x48, P3 ;  /* 0x000000480000780c */ /* 0x000fe40001f84270 */
[----:B------:R-:W-:-:S05]  /*11ad0*/  F2FP.F16.F32.PACK_AB R9, RZ, R9 ;  /* 0x00000009ff09723e */ /* 0x000fca00000000ff */
[----:B------:R0:W-:Y:S01]  /*11ae0*/  @P5 STG.E.U16 desc[UR40][R4.64+0x82], R8 ;  /* 0x0000820804005986 */ /* 0x0001e2000c101528 */
[----:B------:R-:W-:-:S03]  /*11af0*/  ISETP.GT.AND P5, PT, R0, 0x49, P3 ;  /* 0x000000490000780c */ /* 0x000fc60001fa4270 */
[----:B------:R1:W-:Y:S01]  /*11b00*/  @P0 STG.E.U16 desc[UR40][R6.64+0x80], R12 ;  /* 0x0000800c06000986 */ /* 0x0003e2000c101528 */
[----:B------:R-:W-:Y:S02]  /*11b10*/  ISETP.GT.AND P0, PT, R0, 0x48, P2 ;  /* 0x000000480000780c */ /* 0x000fe40001704270 */
[----:B------:R-:W-:Y:S02]  /*11b20*/  F2FP.F16.F32.PACK_AB R11, RZ, R11 ;  /* 0x0000000bff0b723e */ /* 0x000fe400000000ff */
[----:B0-----:R-:W-:-:S03]  /*11b30*/  PRMT R8, R10, 0x7610, R8 ;  /* 0x000076100a087816 */ /* 0x001fc60000000008 */
[----:B------:R-:W-:Y:S01]  /*11b40*/  @P1 STG.E.U16 desc[UR40][R6.64+0x82], R11 ;  /* 0x0000820b06001986 */ /* 0x000fe2000c101528 */
[----:B-1----:R-:W-:Y:S02]  /*11b50*/  PRMT R12, R9, 0x7610, R12 ;  /* 0x00007610090c7816 */ /* 0x002fe4000000000c */
[C---:B------:R-:W-:Y:S01]  /*11b60*/  ISETP.GT.AND P1, PT, R0.reuse, 0x49, P2 ;  /* 0x000000490000780c */ /* 0x040fe20001724270 */
[----:B------:R0:W-:Y:S01]  /*11b70*/  @P4 STG.E.U16 desc[UR40][R4.64+0x90], R8 ;  /* 0x0000900804004986 */ /* 0x0001e2000c101528 */
[----:B------:R-:W-:-:S03]  /*11b80*/  ISETP.GT.AND P4, PT, R0, 0x50, P3 ;  /* 0x000000500000780c */ /* 0x000fc60001f84270 */
[----:B------:R1:W-:Y:S01]  /*11b90*/  @P5 STG.E.U16 desc[UR40][R4.64+0x92], R12 ;  /* 0x0000920c04005986 */ /* 0x0003e2000c101528 */
[----:B0-----:R-:W-:Y:S01]  /*11ba0*/  FMUL R8, R233, R2 ;  /* 0x00000002e9087220 */ /* 0x001fe20000400000 */
[----:B------:R-:W-:-:S04]  /*11bb0*/  ISETP.GT.AND P5, PT, R0, 0x51, P3 ;  /* 0x000000510000780c */ /* 0x000fc80001fa4270 */
[----:B------:R-:W-:-:S04]  /*11bc0*/  F2FP.F16.F32.PACK_AB R8, RZ, R8 ;  /* 0x00000008ff08723e */ /* 0x000fc800000000ff */
[----:B-1----:R-:W-:Y:S02]  /*11bd0*/  PRMT R12, R8, 0x7610, R12 ;  /* 0x00007610080c7816 */ /* 0x002fe4000000000c */
[----:B------:R-:W-:Y:S01]  /*11be0*/  ISETP.GT.AND P6, PT, R0, 0x71, P3 ;  /* 0x000000710000780c */ /* 0x000fe20001fc4270 */
[----:B--2---:R-:W-:-:S05]  /*11bf0*/  FMUL R3, R3, R2 ;  /* 0x0000000203037220 */ /* 0x004fca0000400000 */
[----:B------:R-:W-:Y:S01]  /*11c00*/  F2FP.F16.F32.PACK_AB R10, RZ, R3 ;  /* 0x00000003ff0a723e */ /* 0x000fe200000000ff */
[----:B------:R-:W-:-:S05]  /*11c10*/  FMUL R3, R235, R2 ;  /* 0x00000002eb037220 */ /* 0x000fca0000400000 */
[----:B------:R-:W-:Y:S01]  /*11c20*/  F2FP.F16.F32.PACK_AB R9, RZ, R3 ;  /* 0x00000003ff09723e */ /* 0x000fe200000000ff */
[-C--:B------:R-:W-:Y:S01]  /*11c30*/  FMUL R3, R234, R2.reuse ;  /* 0x00000002ea037220 */ /* 0x080fe20000400000 */
[----:B------:R0:W-:Y:S04]  /*11c40*/  @P0 STG.E.U16 desc[UR40][R6.64+0x90], R10 ;  /* 0x0000900a06000986 */ /* 0x0001e8000c101528 */
[----:B------:R-:W-:Y:S02]  /*11c50*/  F2FP.F16.F32.PACK_AB R3, RZ, R3 ;  /* 0x00000003ff03723e */ /* 0x000fe400000000ff */
[----:B------:R-:W-:Y:S01]  /*11c60*/  PRMT R11, R9, 0x7610, R11 ;  /* 0x00007610090b7816 */ /* 0x000fe2000000000b */
[-C--:B------:R-:W-:Y:S01]  /*11c70*/  FMUL R9, R232, R2.reuse ;  /* 0x00000002e8097220 */ /* 0x080fe20000400000 */
[----:B0-----:R-:W-:Y:S01]  /*11c80*/  PRMT R10, R3, 0x7610, R10 ;  /* 0x00007610030a7816 */ /* 0x001fe2000000000a */
[----:B------:R-:W-:-:S02]  /*11c90*/  FMUL R3, R231, R2 ;  /* 0x00000002e7037220 */ /* 0x000fc40000400000 */
[----:B------:R0:W-:Y:S01]  /*11ca0*/  @P1 STG.E.U16 desc[UR40][R6.64+0x92], R11 ;  /* 0x0000920b06001986 */ /* 0x0001e2000c101528 */
[----:B------:R-:W-:Y:S02]  /*11cb0*/  ISETP.GT.AND P1, PT, R0, 0x50, P2 ;  /* 0x000000500000780c */ /* 0x000fe40001724270 */
[----:B------:R-:W-:Y:S02]  /*11cc0*/  F2FP.F16.F32.PACK_AB R9, RZ, R9 ;  /* 0x00000009ff09723e */ /* 0x000fe400000000ff */
[----:B------:R-:W-:Y:S01]  /*11cd0*/  F2FP.F16.F32.PACK_AB R8, RZ, R3 ;  /* 0x00000003ff08723e */ /* 0x000fe200000000ff */
[----:B------:R-:W-:Y:S01]  /*11ce0*/  FMUL R3, R230, R2 ;  /* 0x00000002e6037220 */ /* 0x000fe20000400000 */
[C---:B------:R-:W-:Y:S01]  /*11cf0*/  ISETP.GT.AND P0, PT, R0.reuse, 0x51, P2 ;  /* 0x000000510000780c */ /* 0x040fe20001704270 */
[----:B------:R1:W-:Y:S01]  /*11d00*/  @P4 STG.E.U16 desc[UR40][R4.64+0xa0], R10 ;  /* 0x0000a00a04004986 */ /* 0x0003e2000c101528 */
[----:B------:R-:W-:Y:S02]  /*11d10*/  ISETP.GT.AND P4, PT, R0, 0x58, P3 ;  /* 0x000000580000780c */ /* 0x000fe40001f84270 */
[----:B0-----:R-:W-:-:S02]  /*11d20*/  PRMT R11, R9, 0x7610, R11 ;  /* 0x00007610090b7816 */ /* 0x001fc4000000000b */
[----:B------:R-:W-:Y:S01]  /*11d30*/  F2FP.F16.F32.PACK_AB R9, RZ, R3 ;  /* 0x00000003ff09723e */ /* 0x000fe200000000ff */
[-C--:B------:R-:W-:Y:S01]  /*11d40*/  FMUL R3, R228, R2.reuse ;  /* 0x00000002e4037220 */ /* 0x080fe20000400000 */
[----:B------:R-:W-:Y:S01]  /*11d50*/  PRMT R13, R8, 0x7610, R13 ;  /* 0x00007610080d7816 */ /* 0x000fe2000000000d */
[----:B------:R-:W-:Y:S01]  /*11d60*/  FMUL R8, R229, R2 ;  /* 0x00000002e5087220 */ /* 0x000fe20000400000 */
[----:B------:R-:W-:Y:S01]  /*11d70*/  @P5 STG.E.U16 desc[UR40][R4.64+0xa2], R12 ;  /* 0x0000a20c04005986 */ /* 0x000fe2000c101528 */
[----:B------:R-:W-:Y:S02]  /*11d80*/  ISETP.GT.AND P5, PT, R0, 0x59, P3 ;  /* 0x000000590000780c */ /* 0x000fe40001fa4270 */
[----:B------:R-:W-:Y:S01]  /*11d90*/  F2FP.F16.F32.PACK_AB R3, RZ, R3 ;  /* 0x00000003ff03723e */ /* 0x000fe200000000ff */
[----:B------:R0:W-:Y:S01]  /*11da0*/  @P1 STG.E.U16 desc[UR40][R6.64+0xa0], R11 ;  /* 0x0000a00b06001986 */ /* 0x0001e2000c101528 */
[----:B-1----:R-:W-:Y:S01]  /*11db0*/  F2FP.F16.F32.PACK_AB R10, RZ, R8 ;  /* 0x00000008ff0a723e */ /* 0x002fe200000000ff */
[----:B------:R-:W-:-:S02]  /*11dc0*/  FMUL R8, R227, R2 ;  /* 0x00000002e3087220 */ /* 0x000fc40000400000 */
[----:B------:R-:W-:Y:S01]  /*11dd0*/  @P0 STG.E.U16 desc[UR40][R6.64+0xa2], R13 ;  /* 0x0000a20d06000986 */ /* 0x000fe2000c101528 */
[C---:B------:R-:W-:Y:S02]  /*11de0*/  ISETP.GT.AND P0, PT, R0.reuse, 0x58, P2 ;  /* 0x000000580000780c */ /* 0x040fe40001704270 */
[C---:B------:R-:W-:Y:S01]  /*11df0*/  ISETP.GT.AND P1, PT, R0.reuse, 0x59, P2 ;  /* 0x000000590000780c */ /* 0x040fe20001724270 */
[----:B------:R1:W-:Y:S01]  /*11e00*/  @P4 STG.E.U16 desc[UR40][R4.64+0xb0], R9 ;  /* 0x0000b00904004986 */ /* 0x0003e2000c101528 */
[----:B------:R-:W-:Y:S02]  /*11e10*/  ISETP.GT.AND P4, PT, R0, 0x60, P3 ;  /* 0x000000600000780c */ /* 0x000fe40001f84270 */
[----:B0-----:R-:W-:Y:S01]  /*11e20*/  PRMT R11, R3, 0x7610, R11 ;  /* 0x00007610030b7816 */ /* 0x001fe2000000000b */
[----:B------:R-:W-:Y:S01]  /*11e30*/  FMUL R3, R226, R2 ;  /* 0x00000002e2037220 */ /* 0x000fe20000400000 */
[----:B------:R-:W-:Y:S01]  /*11e40*/  F2FP.F16.F32.PACK_AB R8, RZ, R8 ;  /* 0x00000008ff08723e */ /* 0x000fe200000000ff */
[----:B------:R0:W-:Y:S03]  /*11e50*/  @P5 STG.E.U16 desc[UR40][R4.64+0xb2], R10 ;  /* 0x0000b20a04005986 */ /* 0x0001e6000c101528 */
[----:B-1----:R-:W-:Y:S01]  /*11e60*/  F2FP.F16.F32.PACK_AB R9, RZ, R3 ;  /* 0x00000003ff09723e */ /* 0x002fe200000000ff */
[-C--:B------:R-:W-:Y:S01]  /*11e70*/  FMUL R3, R225, R2.reuse ;  /* 0x00000002e1037220 */ /* 0x080fe20000400000 */
[----:B------:R-:W-:Y:S01]  /*11e80*/  PRMT R12, R8, 0x7610, R12 ;  /* 0x00007610080c7816 */ /* 0x000fe2000000000c */
[----:B------:R-:W-:Y:S01]  /*11e90*/  FMUL R8, R224, R2 ;  /* 0x00000002e0087220 */ /* 0x000fe20000400000 */
[----:B------:R1:W-:Y:S01]  /*11ea0*/  @P0 STG.E.U16 desc[UR40][R6.64+0xb0], R11 ;  /* 0x0000b00b06000986 */ /* 0x0003e2000c101528 */
[----:B0-----:R-:W-:-:S02]  /*11eb0*/  PRMT R10, R9, 0x7610, R10 ;  /* 0x00007610090a7816 */ /* 0x001fc4000000000a */
[----:B------:R-:W-:Y:S01]  /*11ec0*/  F2FP.F16.F32.PACK_AB R3, RZ, R3 ;  /* 0x00000003ff03723e */ /* 0x000fe200000000ff */
[----:B------:R0:W-:Y:S01]  /*11ed0*/  @P1 STG.E.U16 desc[UR40][R6.64+0xb2], R12 ;  /* 0x0000b20c06001986 */ /* 0x0001e2000c101528 */
[C---:B------:R-:W-:Y:S01]  /*11ee0*/  ISETP.GT.AND P5, PT, R0.reuse, 0x61, P3 ;  /* 0x000000610000780c */ /* 0x040fe20001fa4270 */
[-C--:B------:R-:W-:Y:S01]  /*11ef0*/  FMUL R9, R223, R2.reuse ;  /* 0x00000002df097220 */ /* 0x080fe20000400000 */
[C---:B------:R-:W-:Y:S01]  /*11f00*/  ISETP.GT.AND P1, PT, R0.reuse, 0x60, P2 ;  /* 0x000000600000780c */ /* 0x040fe20001724270 */
[----:B------:R-:W-:Y:S01]  /*11f10*/  @P4 STG.E.U16 desc[UR40][R4.64+0xc0], R10 ;  /* 0x0000c00a04004986 */ /* 0x000fe2000c101528 */
[----:B------:R-:W-:Y:S02]  /*11f20*/  ISETP.GT.AND P4, PT, R0, 0x61, P2 ;  /* 0x000000610000780c */ /* 0x000fe40001784270 */
[----:B-1----:R-:W-:Y:S01]  /*11f30*/  PRMT R11, R3, 0x7610, R11 ;  /* 0x00007610030b7816 */ /* 0x002fe2000000000b */
[----:B------:R-:W-:Y:S01]  /*11f40*/  FMUL R3, R222, R2 ;  /* 0x00000002de037220 */ /* 0x000fe20000400000 */
[----:B------:R-:W-:-:S02]  /*11f50*/  F2FP.F16.F32.PACK_AB R8, RZ, R8 ;  /* 0x00000008ff08723e */ /* 0x000fc400000000ff */
[----:B------:R-:W-:Y:S02]  /*11f60*/  F2FP.F16.F32.PACK_AB R9, RZ, R9 ;  /* 0x00000009ff09723e */ /* 0x000fe400000000ff */
[----:B0-----:R-:W-:Y:S02]  /*11f70*/  PRMT R12, R8, 0x7610, R12 ;  /* 0x00007610080c7816 */ /* 0x001fe4000000000c */
[----:B------:R-:W-:Y:S01]  /*11f80*/  F2FP.F16.F32.PACK_AB R8, RZ, R3 ;  /* 0x00000003ff08723e */ /* 0x000fe200000000ff */
[-C--:B------:R-:W-:Y:S01]  /*11f90*/  FMUL R3, R221, R2.reuse ;  /* 0x00000002dd037220 */ /* 0x080fe20000400000 */
[----:B------:R-:W-:Y:S01]  /*11fa0*/  PRMT R13, R9, 0x7610, R13 ;  /* 0x00007610090d7816 */ /* 0x000fe2000000000d */
[----:B------:R0:W-:Y:S01]  /*11fb0*/  @P5 STG.E.U16 desc[UR40][R4.64+0xc2], R11 ;  /* 0x0000c20b04005986 */ /* 0x0001e2000c101528 */
[----:B------:R-:W-:Y:S02]  /*11fc0*/  ISETP.GT.AND P0, PT, R0, 0x68, P3 ;  /* 0x000000680000780c */ /* 0x000fe40001f04270 */
[----:B------:R-:W-:Y:S01]  /*11fd0*/  F2FP.F16.F32.PACK_AB R9, RZ, R3 ;  /* 0x00000003ff09723e */ /* 0x000fe200000000ff */
[----:B------:R1:W-:Y:S01]  /*11fe0*/  @P1 STG.E.U16 desc[UR40][R6.64+0xc0], R12 ;  /* 0x0000c00c06001986 */ /* 0x0003e2000c101528 */
[----:B------:R-:W-:-:S03]  /*11ff0*/  FMUL R3, R219, R2 ;  /* 0x00000002db037220 */ /* 0x000fc60000400000 */
[----:B------:R-:W-:Y:S01]  /*12000*/  @P4 STG.E.U16 desc[UR40][R6.64+0xc2], R13 ;  /* 0x0000c20d06004986 */ /* 0x000fe2000c101528 */
[----:B------:R-:W-:Y:S02]  /*12010*/  ISETP.GT.AND P4, PT, R0, 0x69, P3 ;  /* 0x000000690000780c */ /* 0x000fe40001f84270 */
[----:B------:R-:W-:Y:S01]  /*12020*/  PRMT R14, R8, 0x7610, R14 ;  /* 0x00007610080e7816 */ /* 0x000fe2000000000e */
[-C--:B------:R-:W-:Y:S01]  /*12030*/  FMUL R8, R220, R2.reuse ;  /* 0x00000002dc087220 */ /* 0x080fe20000400000 */
[----:B------:R-:W-:Y:S02]  /*12040*/  F2FP.F16.F32.PACK_AB R3, RZ, R3 ;  /* 0x00000003ff03723e */ /* 0x000fe400000000ff */
[----:B------:R-:W-:Y:S01]  /*12050*/  ISETP.GT.AND P1, PT, R0, 0x68, P2 ;  /* 0x000000680000780c */ /* 0x000fe20001724270 */
[----:B------:R-:W-:Y:S01]  /*12060*/  @P0 STG.E.U16 desc[UR40][R4.64+0xd0], R14 ;  /* 0x0000d00e04000986 */ /* 0x000fe2000c101528 */
[----:B0-----:R-:W-:Y:S01]  /*12070*/  PRMT R11, R3, 0x7610, R11 ;  /* 0x00007610030b7816 */ /* 0x001fe2000000000b */
[----:B------:R-:W-:Y:S01]  /*12080*/  FMUL R3, R217, R2 ;  /* 0x00000002d9037220 */ /* 0x000fe20000400000 */
[----:B------:R-:W-:Y:S01]  /*12090*/  F2FP.F16.F32.PACK_AB R10, RZ, R8 ;  /* 0x00000008ff0a723e */ /* 0x000fe200000000ff */
[----:B------:R-:W-:Y:S01]  /*120a0*/  FMUL R8, R218, R2 ;  /* 0x00000002da087220 */ /* 0x000fe20000400000 */
[C---:B------:R-:W-:Y:S01]  /*120b0*/  ISETP.GT.AND P0, PT, R0.reuse, 0x69, P2 ;  /* 0x000000690000780c */ /* 0x040fe20001704270 */
[----:B------:R0:W-:Y:S01]  /*120c0*/  @P4 STG.E.U16 desc[UR40][R4.64+0xd2], R9 ;  /* 0x0000d20904004986 */ /* 0x0001e2000c101528 */
[----:B------:R-:W-:-:S02]  /*120d0*/  ISETP.GT.AND P5, PT, R0, 0x70, P3 ;  /* 0x000000700000780c */ /* 0x000fc40001fa4270 */
[----:B------:R-:W-:-:S04]  /*120e0*/  F2FP.F16.F32.PACK_AB R8, RZ, R8 ;  /* 0x00000008ff08723e */ /* 0x000fc800000000ff */
[----:B-1----:R-:W-:Y:S02]  /*120f0*/  PRMT R12, R8, 0x7610, R12 ;  /* 0x00007610080c7816 */ /* 0x002fe4000000000c */
[----:B0-----:R-:W-:Y:S01]  /*12100*/  F2FP.F16.F32.PACK_AB R9, RZ, R3 ;  /* 0x00000003ff09723e */ /* 0x001fe200000000ff */
[-C--:B------:R-:W-:Y:S01]  /*12110*/  FMUL R3, R216, R2.reuse ;  /* 0x00000002d8037220 */ /* 0x080fe20000400000 */
[----:B------:R-:W-:Y:S01]  /*12120*/  FMUL R8, R215, R2 ;  /* 0x00000002d7087220 */ /* 0x000fe20000400000 */
[----:B------:R0:W-:Y:S03]  /*12130*/  @P1 STG.E.U16 desc[UR40][R6.64+0xd0], R10 ;  /* 0x0000d00a06001986 */ /* 0x0001e6000c101528 */
[----:B------:R-:W-:Y:S01]  /*12140*/  F2FP.F16.F32.PACK_AB R3, RZ, R3 ;  /* 0x00000003ff03723e */ /* 0x000fe200000000ff */
[----:B------:R1:W-:Y:S01]  /*12150*/  @P0 STG.E.U16 desc[UR40][R6.64+0xd2], R11 ;  /* 0x0000d20b06000986 */ /* 0x0003e2000c101528 */
[----:B------:R-:W-:-:S02]  /*12160*/  ISETP.GT.AND P1, PT, R0, 0x70, P2 ;  /* 0x000000700000780c */ /* 0x000fc40001724270 */
[----:B------:R-:W-:Y:S01]  /*12170*/  F2FP.F16.F32.PACK_AB R8, RZ, R8 ;  /* 0x00000008ff08723e */ /* 0x000fe200000000ff */
[----:B------:R2:W-:Y:S01]  /*12180*/  @P5 STG.E.U16 desc[UR40][R4.64+0xe0], R12 ;  /* 0x0000e00c04005986 */ /* 0x0005e2000c101528 */
[----:B0-----:R-:W-:Y:S01]  /*12190*/  PRMT R10, R9, 0x7610, R10 ;  /* 0x00007610090a7816 */ /* 0x001fe2000000000a */
[-C--:B------:R-:W-:Y:S01]  /*121a0*/  FMUL R9, R214, R2.reuse ;  /* 0x00000002d6097220 */ /* 0x080fe20000400000 */
[----:B-1----:R-:W-:Y:S01]  /*121b0*/  PRMT R11, R3, 0x7610, R11 ;  /* 0x00007610030b7816 */ /* 0x002fe2000000000b */
[----:B------:R-:W-:-:S03]  /*121c0*/  FMUL R3, R213, R2 ;  /* 0x00000002d5037220 */ /* 0x000fc60000400000 */
[----:B------:R-:W-:Y:S02]  /*121d0*/  F2FP.F16.F32.PACK_AB R9, RZ, R9 ;  /* 0x00000009ff09723e */ /* 0x000fe400000000ff */
[----:B--2---:R-:W-:Y:S02]  /*121e0*/  PRMT R12, R8, 0x7610, R12 ;  /* 0x00007610080c7816 */ /* 0x004fe4000000000c */
[----:B------:R-:W-:Y:S01]  /*121f0*/  F2FP.F16.F32.PACK_AB R8, RZ, R3 ;  /* 0x00000003ff08723e */ /* 0x000fe200000000ff */
[----:B------:R-:W-:Y:S01]  /*12200*/  FMUL R3, R212, R2 ;  /* 0x00000002d4037220 */ /* 0x000fe20000400000 */
[C---:B------:R-:W-:Y:S02]  /*12210*/  ISETP.GT.AND P4, PT, R0.reuse, 0x71, P2 ;  /* 0x000000710000780c */ /* 0x040fe40001784270 */
[----:B------:R-:W-:Y:S01]  /*12220*/  ISETP.GT.AND P5, PT, R0, 0x78, P3 ;  /* 0x000000780000780c */ /* 0x000fe20001fa4270 */
[----:B------:R0:W-:Y:S01]  /*12230*/  @P6 STG.E.U16 desc[UR40][R4.64+0xe2], R10 ;  /* 0x0000e20a04006986 */ /* 0x0001e2000c101528 */
[----:B------:R-:W-:-:S02]  /*12240*/  PRMT R13, R9, 0x7610, R13 ;  /* 0x00007610090d7816 */ /* 0x000fc4000000000d */
[----:B------:R-:W-:Y:S01]  /*12250*/  F2FP.F16.F32.PACK_AB R9, RZ, R3 ;  /* 0x00000003ff09723e */ /* 0x000fe200000000ff */
[----:B------:R1:W-:Y:S01]  /*12260*/  @P1 STG.E.U16 desc[UR40][R6.64+0xe0], R11 ;  /* 0x0000e00b06001986 */ /* 0x0003e2000c101528 */
[----:B------:R-:W-:Y:S01]  /*12270*/  ISETP.GT.AND P0, PT, R0, 0x79, P3 ;  /* 0x000000790000780c */ /* 0x000fe20001f04270 */
[-C--:B------:R-:W-:Y:S01]  /*12280*/  FMUL R3, R210, R2.reuse ;  /* 0x00000002d2037220 */ /* 0x080fe20000400000 */
[----:B------:R-:W-:Y:S02]  /*12290*/  ISETP.GT.AND P1, PT, R0, 0x78, P2 ;  /* 0x000000780000780c */ /* 0x000fe40001724270 */
[----:B------:R-:W-:Y:S01]  /*122a0*/  PRMT R14, R8, 0x7610, R14 ;  /* 0x00007610080e7816 */ /* 0x000fe2000000000e */
[----:B------:R-:W-:Y:S01]  /*122b0*/  FMUL R8, R211, R2 ;  /* 0x00000002d3087220 */ /* 0x000fe20000400000 */
[----:B------:R-:W-:Y:S01]  /*122c0*/  F2FP.F16.F32.PACK_AB R3, RZ, R3 ;  /* 0x00000003ff03723e */ /* 0x000fe200000000ff */
[----:B------:R2:W-:Y:S01]  /*122d0*/  @P4 STG.E.U16 desc[UR40][R6.64+0xe2], R12 ;  /* 0x0000e20c06004986 */ /* 0x0005e2000c101528 */
[----:B------:R-:W-:-:S02]  /*122e0*/  ISETP.GT.AND P4, PT, R0, 0x79, P2 ;  /* 0x000000790000780c */ /* 0x000fc40001784270 */
[----:B0-----:R-:W-:Y:S01]  /*122f0*/  F2FP.F16.F32.PACK_AB R10, RZ, R8 ;  /* 0x00000008ff0a723e */ /* 0x001fe200000000ff */
[----:B------:R-:W-:Y:S01]  /*12300*/  @P5 STG.E.U16 desc[UR40][R4.64+0xf0], R13 ;  /* 0x0000f00d04005986 */ /* 0x000fe2000c101528 */
[----:B-1----:R-:W-:Y:S01]  /*12310*/  PRMT R11, R3, 0x7610, R11 ;  /* 0x00007610030b7816 */ /* 0x002fe2000000000b */
[-C--:B------:R-:W-:Y:S01]  /*12320*/  FMUL R3, R208, R2.reuse ;  /* 0x00000002d0037220 */ /* 0x080fe20000400000 */
[----:B------:R-:W-:Y:S01]  /*12330*/  FMUL R8, R209, R2 ;  /* 0x00000002d1087220 */ /* 0x000fe20000400000 */
[C---:B------:R-:W-:Y:S01]  /*12340*/  ISETP.GT.AND P5, PT, R0.reuse, 0x80, P3 ;  /* 0x000000800000780c */ /* 0x040fe20001fa4270 */
[----:B------:R-:W-:Y:S01]  /*12350*/  @P0 STG.E.U16 desc[UR40][R4.64+0xf2], R14 ;  /* 0x0000f20e04000986 */ /* 0x000fe2000c101528 */
[----:B------:R-:W-:-:S03]  /*12360*/  ISETP.GT.AND P6, PT, R0, 0x81, P3 ;  /* 0x000000810000780c */ /* 0x000fc60001fc4270 */
[----:B------:R0:W-:Y:S01]  /*12370*/  @P1 STG.E.U16 desc[UR40][R6.64+0xf0], R9 ;  /* 0x0000f00906001986 */ /* 0x0001e2000c101528 */
[----:B------:R-:W-:-:S04]  /*12380*/  F2FP.F16.F32.PACK_AB R8, RZ, R8 ;  /* 0x00000008ff08723e */ /* 0x000fc800000000ff */
[----:B--2---:R-:W-:Y:S01]  /*12390*/  PRMT R12, R8, 0x7610, R12 ;  /* 0x00007610080c7816 */ /* 0x004fe2000000000c */
[-C--:B------:R-:W-:Y:S01]  /*123a0*/  FMUL R8, R206, R2.reuse ;  /* 0x00000002ce087220 */ /* 0x080fe20000400000 */
[----:B0-----:R-:W-:Y:S01]  /*123b0*/  F2FP.F16.F32.PACK_AB R9, RZ, R3 ;  /* 0x00000003ff09723e */ /* 0x001fe200000000ff */
[----:B------:R-:W-:Y:S01]  /*123c0*/  FMUL R3, R207, R2 ;  /* 0x00000002cf037220 */ /* 0x000fe20000400000 */
[----:B------:R0:W-:Y:S01]  /*123d0*/  @P4 STG.E.U16 desc[UR40][R6.64+0xf2], R10 ;  /* 0x0000f20a06004986 */ /* 0x0001e2000c101528 */
[----:B------:R-:W-:-:S03]  /*123e0*/  ISETP.GT.AND P0, PT, R0, 0x80, P2 ;  /* 0x000000800000780c */ /* 0x000fc60001704270 */
[----:B------:R-:W-:Y:S01]  /*123f0*/  F2FP.F16.F32.PACK_AB R3, RZ, R3 ;  /* 0x00000003ff03723e */ /* 0x000fe200000000ff */
[----:B------:R1:W-:Y:S01]  /*12400*/  @P5 STG.E.U16 desc[UR40][R4.64+0x100], R11 ;  /* 0x0001000b04005986 */ /* 0x0003e2000c101528 */
[----:B------:R-:W-:Y:S02]  /*12410*/  ISETP.GT.AND P1, PT, R0, 0x81, P2 ;  /* 0x000000810000780c */ /* 0x000fe40001724270 */
[----:B------:R-:W-:Y:S01]  /*12420*/  F2FP.F16.F32.PACK_AB R8, RZ, R8 ;  /* 0x00000008ff08723e */ /* 0x000fe200000000ff */
[----:B------:R2:W-:Y:S01]  /*12430*/  @P6 STG.E.U16 desc[UR40][R4.64+0x102], R12 ;  /* 0x0001020c04006986 */ /* 0x0005e2000c101528 */
[----:B0-----:R-:W-:Y:S01]  /*12440*/  PRMT R10, R9, 0x7610, R10 ;  /* 0x00007610090a7816 */ /* 0x001fe2000000000a */
[-C--:B------:R-:W-:Y:S01]  /*12450*/  FMUL R9, R205, R2.reuse ;  /* 0x00000002cd097220 */ /* 0x080fe20000400000 */
[----:B-1----:R-:W-:Y:S01]  /*12460*/  PRMT R11, R3, 0x7610, R11 ;  /* 0x00007610030b7816 */ /* 0x002fe2000000000b */
[----:B------:R-:W-:Y:S01]  /*12470*/  FMUL R3, R204, R2 ;  /* 0x00000002cc037220 */ /* 0x000fe20000400000 */
[----:B------:R-:W-:-:S02]  /*12480*/  ISETP.GT.AND P4, PT, R0, 0x88, P3 ;  /* 0x000000880000780c */ /* 0x000fc40001f84270 */
[----:B--2---:R-:W-:Y:S02]  /*12490*/  PRMT R12, R8, 0x7610, R12 ;  /* 0x00007610080c7816 */ /* 0x004fe4000000000c */
[----:B------:R-:W-:Y:S01]  /*124a0*/  F2FP.F16.F32.PACK_AB R8, RZ, R3 ;  /* 0x00000003ff08723e */ /* 0x000fe200000000ff */
[-C--:B------:R-:W-:Y:S01]  /*124b0*/  FMUL R3, R203, R2.reuse ;  /* 0x00000002cb037220 */ /* 0x080fe20000400000 */
[----:B------:R-:W-:Y:S02]  /*124c0*/  F2FP.F16.F32.PACK_AB R9, RZ, R9 ;  /* 0x00000009ff09723e */ /* 0x000fe400000000ff */
[C---:B------:R-:W-:Y:S01]  /*124d0*/  ISETP.GT.AND P5, PT, R0.reuse, 0x89, P3 ;  /* 0x000000890000780c */ /* 0x040fe20001fa4270 */
[----:B------:R0:W-:Y:S01]  /*124e0*/  @P0 STG.E.U16 desc[UR40][R6.64+0x100], R10 ;  /* 0x0001000a06000986 */ /* 0x0001e2000c101528 */
[----:B------:R-:W-:Y:S02]  /*124f0*/  PRMT R13, R9, 0x7610, R13 ;  /* 0x00007610090d7816 */ /* 0x000fe4000000000d */
[----:B------:R-:W-:Y:S01]  /*12500*/  F2FP.F16.F32.PACK_AB R9, RZ, R3 ;  /* 0x00000003ff09723e */ /* 0x000fe200000000ff */
[----:B------:R1:W-:Y:S01]  /*12510*/  @P1 STG.E.U16 desc[UR40][R6.64+0x102], R11 ;  /* 0x0001020b06001986 */ /* 0x0003e2000c101528 */
[C---:B------:R-:W-:Y:S01]  /*12520*/  ISETP.GT.AND P0, PT, R0.reuse, 0x88, P2 ;  /* 0x000000880000780c */ /* 0x040fe20001704270 */
[----:B------:R-:W-:Y:S01]  /*12530*/  FMUL R3, R201, R2 ;  /* 0x00000002c9037220 */ /* 0x000fe20000400000 */
[----:B------:R-:W-:-:S02]  /*12540*/  ISETP.GT.AND P1, PT, R0, 0x89, P2 ;  /* 0x000000890000780c */ /* 0x000fc40001724270 */
[----:B------:R-:W-:Y:S01]  /*12550*/  PRMT R14, R8, 0x7610, R14 ;  /* 0x00007610080e7816 */ /* 0x000fe2000000000e */
[----:B------:R-:W-:Y:S01]  /*12560*/  FMUL R8, R202, R2 ;  /* 0x00000002ca087220 */ /* 0x000fe20000400000 */
[----:B------:R-:W-:Y:S01]  /*12570*/  F2FP.F16.F32.PACK_AB R3, RZ, R3 ;  /* 0x00000003ff03723e */ /* 0x000fe200000000ff */
[----:B------:R2:W-:Y:S01]  /*12580*/  @P4 STG.E.U16 desc[UR40][R4.64+0x110], R12 ;  /* 0x0001100c04004986 */ /* 0x0005e2000c101528 */
[----:B------:R-:W-:Y:S02]  /*12590*/  ISETP.GT.AND P4, PT, R0, 0x90, P3 ;  /* 0x000000900000780c */ /* 0x000fe40001f84270 */
        /* <DEDUP_REMOVED lines=9> */
[----:B------:R-:W-:Y:S02]  /*12630*/  F2FP.F16.F32.PACK_AB R8, RZ, R8 ;  /* 0x00000008ff08723e */ /* 0x000fe400000000ff */
[----:B------:R-:W-:Y:S01]  /*12640*/  ISETP.GT.AND P1, PT, R0, 0x91, P2 ;  /* 0x000000910000780c */ /* 0x000fe20001724270 */
[----:B------:R1:W-:Y:S01]  /*12650*/  @P4 STG.E.U16 desc[UR40][R4.64+0x120], R10 ;  /* 0x0001200a04004986 */ /* 0x0003e2000c101528 */
[----:B--2---:R-:W-:Y:S01]  /*12660*/  PRMT R12, R8, 0x7610, R12 ;  /* 0x00007610080c7816 */ /* 0x004fe2000000000c */
[-C--:B------:R-:W-:Y:S01]  /*12670*/  FMUL R8, R197, R2.reuse ;  /* 0x00000002c5087220 */ /* 0x080fe20000400000 */
[----:B0-----:R-:W-:Y:S01]  /*12680*/  F2FP.F16.F32.PACK_AB R9, RZ, R3 ;  /* 0x00000003ff09723e */ /* 0x001fe200000000ff */
[----:B------:R-:W-:Y:S01]  /*12690*/  FMUL R3, R198, R2 ;  /* 0x00000002c6037220 */ /* 0x000fe20000400000 */
[----:B------:R-:W-:Y:S01]  /*126a0*/  ISETP.GT.AND P4, PT, R0, 0x98, P3 ;  /* 0x000000980000780c */ /* 0x000fe20001f84270 */
[----:B------:R0:W-:Y:S03]  /*126b0*/  @P5 STG.E.U16 desc[UR40][R4.64+0x122], R11 ;  /* 0x0001220b04005986 */ /* 0x0001e6000c101528 */
[----:B------:R-:W-:-:S02]  /*126c0*/  F2FP.F16.F32.PACK_AB R3, RZ, R3 ;  /* 0x00000003ff03723e */ /* 0x000fc400000000ff */
[----:B-1----:R-:W-:Y:S01]  /*126d0*/  PRMT R10, R9, 0x7610, R10 ;  /* 0x00007610090a7816 */ /* 0x002fe2000000000a */
[----:B------:R-:W-:Y:S01]  /*126e0*/  FMUL R9, R196, R2 ;  /* 0x00000002c4097220 */ /* 0x000fe20000400000 */
[----:B------:R-:W-:Y:S01]  /*126f0*/  F2FP.F16.F32.PACK_AB R8, RZ, R8 ;  /* 0x00000008ff08723e */ /* 0x000fe200000000ff */
[----:B------:R1:W-:Y:S01]  /*12700*/  @P0 STG.E.U16 desc[UR40][R6.64+0x120], R12 ;  /* 0x0001200c06000986 */ /* 0x0003e2000c101528 */
[----:B0-----:R-:W-:Y:S01]  /*12710*/  PRMT R11, R3, 0x7610, R11 ;  /* 0x00007610030b7816 */ /* 0x001fe2000000000b */
[----:B------:R-:W-:Y:S01]  /*12720*/  FMUL R3, R195, R2 ;  /* 0x00000002c3037220 */ /* 0x000fe20000400000 */
[C---:B------:R-:W-:Y:S01]  /*12730*/  ISETP.GT.AND P5, PT, R0.reuse, 0x99, P3 ;  /* 0x000000990000780c */ /* 0x040fe20001fa4270 */
[----:B------:R0:W-:Y:S01]  /*12740*/  @P1 STG.E.U16 desc[UR40][R6.64+0x122], R10 ;  /* 0x0001220a06001986 */ /* 0x0001e2000c101528 */
[----:B------:R-:W-:Y:S02]  /*12750*/  ISETP.GT.AND P1, PT, R0, 0x98, P2 ;  /* 0x000000980000780c */ /* 0x000fe40001724270 */
[----:B------:R-:W-:-:S02]  /*12760*/  F2FP.F16.F32.PACK_AB R9, RZ, R9 ;  /* 0x00000009ff09723e */ /* 0x000fc400000000ff */
[----:B-1----:R-:W-:Y:S02]  /*12770*/  PRMT R12, R8, 0x7610, R12 ;  /* 0x00007610080c7816 */ /* 0x002fe4000000000c */
[----:B------:R-:W-:Y:S01]  /*12780*/  F2FP.F16.F32.PACK_AB R8, RZ, R3 ;  /* 0x00000003ff08723e */ /* 0x000fe200000000ff */
[-C--:B------:R-:W-:Y:S01]  /*12790*/  FMUL R3, R194, R2.reuse ;  /* 0x00000002c2037220 */ /* 0x080fe20000400000 */
[C---:B------:R-:W-:Y:S01]  /*127a0*/  ISETP.GT.AND P0, PT, R0.reuse, 0x99, P2 ;  /* 0x000000990000780c */ /* 0x040fe20001704270 */
[----:B------:R1:W-:Y:S01]  /*127b0*/  @P4 STG.E.U16 desc[UR40][R4.64+0x130], R11 ;  /* 0x0001300b04004986 */ /* 0x0003e2000c101528 */
[----:B------:R-:W-:Y:S02]  /*127c0*/  ISETP.GT.AND P4, PT, R0, 0xa0, P3 ;  /* 0x000000a00000780c */ /* 0x000fe40001f84270 */
[----:B------:R-:W-:Y:S02]  /*127d0*/  PRMT R13, R9, 0x7610, R13 ;  /* 0x00007610090d7816 */ /* 0x000fe4000000000d */
[----:B------:R-:W-:Y:S01]  /*127e0*/  F2FP.F16.F32.PACK_AB R9, RZ, R3 ;  /* 0x00000003ff09723e */ /* 0x000fe200000000ff */
[-C--:B------:R-:W-:Y:S01]  /*127f0*/  FMUL R3, R192, R2.reuse ;  /* 0x00000002c0037220 */ /* 0x080fe20000400000 */
[----:B------:R-:W-:Y:S01]  /*12800*/  PRMT R14, R8, 0x7610, R14 ;  /* 0x00007610080e7816 */ /* 0x000fe2000000000e */
[----:B------:R-:W-:Y:S01]  /*12810*/  FMUL R8, R193, R2 ;  /* 0x00000002c1087220 */ /* 0x000fe20000400000 */
[----:B------:R2:W-:Y:S01]  /*12820*/  @P5 STG.E.U16 desc[UR40][R4.64+0x132], R12 ;  /* 0x0001320c04005986 */ /* 0x0005e2000c101528 */
[----:B------:R-:W-:-:S02]  /*12830*/  ISETP.GT.AND P5, PT, R0, 0xa1, P3 ;  /* 0x000000a10000780c */ /* 0x000fc40001fa4270 */
[----:B------:R-:W-:Y:S01]  /*12840*/  F2FP.F16.F32.PACK_AB R3, RZ, R3 ;  /* 0x00000003ff03723e */ /* 0x000fe200000000ff */
[----:B------:R-:W-:Y:S01]  /*12850*/  @P1 STG.E.U16 desc[UR40][R6.64+0x130], R13 ;  /* 0x0001300d06001986 */ /* 0x000fe2000c101528 */
[----:B0-----:R-:W-:Y:S01]  /*12860*/  F2FP.F16.F32.PACK_AB R10, RZ, R8 ;  /* 0x00000008ff0a723e */ /* 0x001fe200000000ff */
[-C--:B------:R-:W-:Y:S01]  /*12870*/  FMUL R8, R191, R2.reuse ;  /* 0x00000002bf087220 */ /* 0x080fe20000400000 */
[----:B-1----:R-:W-:Y:S01]  /*12880*/  PRMT R11, R3, 0x7610, R11 ;  /* 0x00007610030b7816 */ /* 0x002fe2000000000b */
[----:B------:R-:W-:Y:S01]  /*12890*/  @P0 STG.E.U16 desc[UR40][R6.64+0x132], R14 ;  /* 0x0001320e06000986 */ /* 0x000fe2000c101528 */
[----:B------:R-:W-:Y:S01]  /*128a0*/  ISETP.GT.AND P0, PT, R0, 0xa0, P2 ;  /* 0x000000a00000780c */ /* 0x000fe20001704270 */
[----:B------:R-:W-:Y:S01]  /*128b0*/  FMUL R3, R190, R2 ;  /* 0x00000002be037220 */ /* 0x000fe20000400000 */
[C---:B------:R-:W-:Y:S01]  /*128c0*/  ISETP.GT.AND P1, PT, R0.reuse, 0xa1, P2 ;  /* 0x000000a10000780c */ /* 0x040fe20001724270 */
[----:B------:R0:W-:Y:S01]  /*128d0*/  @P4 STG.E.U16 desc[UR40][R4.64+0x140], R9 ;  /* 0x0001400904004986 */ /* 0x0001e2000c101528 */
[----:B------:R-:W-:-:S02]  /*128e0*/  ISETP.GT.AND P4, PT, R0, 0xa8, P3 ;  /* 0x000000a80000780c */ /* 0x000fc40001f84270 */
[----:B------:R-:W-:Y:S01]  /*128f0*/  F2FP.F16.F32.PACK_AB R8, RZ, R8 ;  /* 0x00000008ff08723e */ /* 0x000fe200000000ff */
[----:B------:R1:W-:Y:S03]  /*12900*/  @P5 STG.E.U16 desc[UR40][R4.64+0x142], R10 ;  /* 0x0001420a04005986 */ /* 0x0003e6000c101528 */
[----:B--2---:R-:W-:Y:S02]  /*12910*/  PRMT R12, R8, 0x7610, R12 ;  /* 0x00007610080c7816 */ /* 0x004fe4000000000c */
[----:B0-----:R-:W-:Y:S01]  /*12920*/  F2FP.F16.F32.PACK_AB R9, RZ, R3 ;  /* 0x00000003ff09723e */ /* 0x001fe200000000ff */
[-C--:B------:R-:W-:Y:S01]  /*12930*/  FMUL R3, R189, R2.reuse ;  /* 0x00000002bd037220 */ /* 0x080fe20000400000 */
[-C--:B------:R-:W-:Y:S02]  /*12940*/  FMUL R8, R188, R2.reuse ;  /* 0x00000002bc087220 */ /* 0x080fe40000400000 */
[----:B-1----:R-:W-:Y:S01]  /*12950*/  PRMT R10, R9, 0x7610, R10 ;  /* 0x00007610090a7816 */ /* 0x002fe2000000000a */
[----:B------:R0:W-:Y:S01]  /*12960*/  @P0 STG.E.U16 desc[UR40][R6.64+0x140], R11 ;  /* 0x0001400b06000986 */ /* 0x0001e2000c101528 */
[----:B------:R-:W-:Y:S01]  /*12970*/  F2FP.F16.F32.PACK_AB R3, RZ, R3 ;  /* 0x00000003ff03723e */ /* 0x000fe200000000ff */
[----:B------:R-:W-:Y:S01]  /*12980*/  FMUL R9, R187, R2 ;  /* 0x00000002bb097220 */ /* 0x000fe20000400000 */
[C---:B------:R-:W-:Y:S01]  /*12990*/  ISETP.GT.AND P5, PT, R0.reuse, 0xa9, P3 ;  /* 0x000000a90000780c */ /* 0x040fe20001fa4270 */
[----:B------:R1:W-:Y:S01]  /*129a0*/  @P1 STG.E.U16 desc[UR40][R6.64+0x142], R12 ;  /* 0x0001420c06001986 */ /* 0x0003e2000c101528 */
[----:B------:R-:W-:-:S03]  /*129b0*/  ISETP.GT.AND P1, PT, R0, 0xa8, P2 ;  /* 0x000000a80000780c */ /* 0x000fc60001724270 */
[----:B------:R-:W-:Y:S01]  /*129c0*/  @P4 STG.E.U16 desc[UR40][R4.64+0x150], R10 ;  /* 0x0001500a04004986 */ /* 0x000fe2000c101528 */
[----:B------:R-:W-:Y:S02]  /*129d0*/  ISETP.GT.AND P4, PT, R0, 0xa9, P2 ;  /* 0x000000a90000780c */ /* 0x000fe40001784270 */
[----:B------:R-:W-:Y:S02]  /*129e0*/  F2FP.F16.F32.PACK_AB R8, RZ, R8 ;  /* 0x00000008ff08723e */ /* 0x000fe400000000ff */
[----:B0-----:R-:W-:Y:S01]  /*129f0*/  PRMT R11, R3, 0x7610, R11 ;  /* 0x00007610030b7816 */ /* 0x001fe2000000000b */
[-C--:B------:R-:W-:Y:S01]  /*12a00*/  FMUL R3, R186, R2.reuse ;  /* 0x00000002ba037220 */ /* 0x080fe20000400000 */
[----:B------:R-:W-:Y:S02]  /*12a10*/  F2FP.F16.F32.PACK_AB R9, RZ, R9 ;  /* 0x00000009ff09723e */ /* 0x000fe400000000ff */
[----:B-1----:R-:W-:Y:S02]  /*12a20*/  PRMT R12, R8, 0x7610, R12 ;  /* 0x00007610080c7816 */ /* 0x002fe4000000000c */
[----:B------:R-:W-:Y:S01]  /*12a30*/  F2FP.F16.F32.PACK_AB R8, RZ, R3 ;  /* 0x00000003ff08723e */ /* 0x000fe200000000ff */
[----:B------:R-:W-:Y:S01]  /*12a40*/  FMUL R3, R185, R2 ;  /* 0x00000002b9037220 */ /* 0x000fe20000400000 */
[----:B------:R-:W-:Y:S01]  /*12a50*/  PRMT R13, R9, 0x7610, R13 ;  /* 0x00007610090d7816 */ /* 0x000fe2000000000d */
[----:B------:R0:W-:Y:S01]  /*12a60*/  @P5 STG.E.U16 desc[UR40][R4.64+0x152], R11 ;  /* 0x0001520b04005986 */ /* 0x0001e2000c101528 */
[----:B------:R-:W-:-:S02]  /*12a70*/  ISETP.GT.AND P0, PT, R0, 0xb0, P3 ;  /* 0x000000b00000780c */ /* 0x000fc40001f04270 */
        /* <DEDUP_REMOVED lines=26> */
[----:B------:R-:W-:Y:S02]  /*12c20*/  ISETP.GT.AND P1, PT, R0, 0xb8, P2 ;  /* 0x000000b80000780c */ /* 0x000fe40001724270 */
[----:B------:R-:W-:Y:S02]  /*12c30*/  F2FP.F16.F32.PACK_AB R8, RZ, R8 ;  /* 0x00000008ff08723e */ /* 0x000fe400000000ff */
[----:B0-----:R-:W-:Y:S01]  /*12c40*/  PRMT R10, R9, 0x7610, R10 ;  /* 0x00007610090a7816 */ /* 0x001fe2000000000a */
[-C--:B------:R-:W-:Y:S01]  /*12c50*/  FMUL R9, R178, R2.reuse ;  /* 0x00000002b2097220 */ /* 0x080fe20000400000 */
[----:B-1----:R-:W-:Y:S01]  /*12c60*/  PRMT R11, R3, 0x7610, R11 ;  /* 0x00007610030b7816 */ /* 0x002fe2000000000b */
[----:B------:R-:W-:Y:S01]  /*12c70*/  FMUL R3, R177, R2 ;  /* 0x00000002b1037220 */ /* 0x000fe20000400000 */
[----:B------:R0:W-:Y:S02]  /*12c80*/  @P5 STG.E.U16 desc[UR40][R4.64+0x170], R12 ;  /* 0x0001700c04005986 */ /* 0x0001e4000c101528 */
[----:B------:R-:W-:-:S02]  /*12c90*/  F2FP.F16.F32.PACK_AB R9, RZ, R9 ;  /* 0x00000009ff09723e */ /* 0x000fc400000000ff */
[C---:B------:R-:W-:Y:S02]  /*12ca0*/  ISETP.GT.AND P4, PT, R0.reuse, 0xb9, P2 ;  /* 0x000000b90000780c */ /* 0x040fe40001784270 */
[----:B------:R-:W-:Y:S02]  /*12cb0*/  ISETP.GT.AND P5, PT, R0, 0xc0, P3 ;  /* 0x000000c00000780c */ /* 0x000fe40001fa4270 */
[----:B0-----:R-:W-:Y:S02]  /*12cc0*/  PRMT R12, R8, 0x7610, R12 ;  /* 0x00007610080c7816 */ /* 0x001fe4000000000c */
[----:B------:R-:W-:Y:S01]  /*12cd0*/  F2FP.F16.F32.PACK_AB R8, RZ, R3 ;  /* 0x00000003ff08723e */ /* 0x000fe200000000ff */
[----:B------:R-:W-:Y:S01]  /*12ce0*/  FMUL R3, R176, R2 ;  /* 0x00000002b0037220 */ /* 0x000fe20000400000 */
[----:B------:R-:W-:Y:S01]  /*12cf0*/  PRMT R13, R9, 0x7610, R13 ;  /* 0x00007610090d7816 */ /* 0x000fe2000000000d */
[----:B------:R0:W-:Y:S01]  /*12d00*/  @P6 STG.E.U16 desc[UR40][R4.64+0x172], R10 ;  /* 0x0001720a04006986 */ /* 0x0001e2000c101528 */
[----:B------:R-:W-:-:S02]  /*12d10*/  ISETP.GT.AND P0, PT, R0, 0xc1, P3 ;  /* 0x000000c10000780c */ /* 0x000fc40001f04270 */
[----:B------:R-:W-:Y:S01]  /*12d20*/  F2FP.F16.F32.PACK_AB R9, RZ, R3 ;  /* 0x00000003ff09723e */ /* 0x000fe200000000ff */
[----:B------:R1:W-:Y:S01]  /*12d30*/  @P1 STG.E.U16 desc[UR40][R6.64+0x170], R11 ;  /* 0x0001700b06001986 */ /* 0x0003e2000c101528 */
[-C--:B------:R-:W-:Y:S01]  /*12d40*/  FMUL R3, R174, R2.reuse ;  /* 0x00000002ae037220 */ /* 0x080fe20000400000 */
[----:B------:R-:W-:Y:S02]  /*12d50*/  ISETP.GT.AND P1, PT, R0, 0xc0, P2 ;  /* 0x000000c00000780c */ /* 0x000fe40001724270 */
        /* <DEDUP_REMOVED lines=40> */
[C---:B------:R-:W-:Y:S01]  /*12fe0*/  ISETP.GT.AND P0, PT, R0.reuse, 0xd0, P2 ;  /* 0x000000d00000780c */ /* 0x040fe20001704270 */
        /* <DEDUP_REMOVED lines=11> */
[----:B------:R-:W-:Y:S01]  /*130a0*/  ISETP.GT.AND P5, PT, R0, 0xd9, P3 ;  /* 0x000000d90000780c */ /* 0x000fe20001fa4270 */
[----:B------:R-:W-:Y:S01]  /*130b0*/  FMUL R8, R164, R2 ;  /* 0x00000002a4087220 */ /* 0x000fe20000400000 */
[----:B------:R-:W-:Y:S01]  /*130c0*/  @P0 STG.E.U16 desc[UR40][R6.64+0x1a0], R14 ;  /* 0x0001a00e06000986 */ /* 0x000fe2000c101528 */
[----:B------:R-:W-:-:S03]  /*130d0*/  ISETP.GT.AND P0, PT, R0, 0xd8, P2 ;  /* 0x000000d80000780c */ /* 0x000fc60001704270 */
[----:B------:R0:W-:Y:S01]  /*130e0*/  @P1 STG.E.U16 desc[UR40][R6.64+0x1a2], R9 ;  /* 0x0001a20906001986 */ /* 0x0001e2000c101528 */
[----:B------:R-:W-:Y:S02]  /*130f0*/  F2FP.F16.F32.PACK_AB R8, RZ, R8 ;  /* 0x00000008ff08723e */ /* 0x000fe400000000ff */
[----:B------:R-:W-:Y:S02]  /*13100*/  ISETP.GT.AND P1, PT, R0, 0xd9, P2 ;  /* 0x000000d90000780c */ /* 0x000fe40001724270 */
        /* <DEDUP_REMOVED lines=16> */
[----:B------:R1:W-:Y:S01]  /*13210*/  @P1 STG.E.U16 desc[UR40][R6.64+0x1b2], R10 ;  /* 0x0001b20a06001986 */ /* 0x0003e2000c101528 */
[C---:B------:R-:W-:Y:S02]  /*13220*/  ISETP.GT.AND P1, PT, R0.reuse, 0xe0, P2 ;  /* 0x000000e00000780c */ /* 0x040fe40001724270 */
[----:B------:R-:W-:Y:S02]  /*13230*/  ISETP.GT.AND P0, PT, R0, 0xe1, P2 ;  /* 0x000000e10000780c */ /* 0x000fe40001704270 */
[----:B0-----:R-:W-:Y:S02]  /*13240*/  PRMT R12, R8, 0x7610, R12 ;  /* 0x00007610080c7816 */ /* 0x001fe4000000000c */
[----:B------:R-:W-:Y:S01]  /*13250*/  F2FP.F16.F32.PACK_AB R8, RZ, R3 ;  /* 0x00000003ff08723e */ /* 0x000fe200000000ff */
[----:B------:R-:W-:Y:S01]  /*13260*/  FMUL R3, R157, R2 ;  /* 0x000000029d037220 */ /* 0x000fe20000400000 */
[----:B------:R0:W-:Y:S01]  /*13270*/  @P4 STG.E.U16 desc[UR40][R4.64+0x1c0], R11 ;  /* 0x0001c00b04004986 */ /* 0x0001e2000c101528 */
[----:B-1----:R-:W-:-:S02]  /*13280*/  PRMT R10, R9, 0x7610, R10 ;  /* 0x00007610090a7816 */ /* 0x002fc4000000000a */
[----:B------:R-:W-:Y:S01]  /*13290*/  PRMT R13, R8, 0x7610, R13 ;  /* 0x00007610080d7816 */ /* 0x000fe2000000000d */
[----:B------:R-:W-:Y:S01]  /*132a0*/  @P5 STG.E.U16 desc[UR40][R4.64+0x1c2], R12 ;  /* 0x0001c20c04005986 */ /* 0x000fe2000c101528 */
[-C--:B------:R-:W-:Y:S01]  /*132b0*/  FMUL R8, R156, R2.reuse ;  /* 0x000000029c087220 */ /* 0x080fe20000400000 */
[C---:B------:R-:W-:Y:S02]  /*132c0*/  ISETP.GT.AND P4, PT, R0.reuse, 0xe8, P3 ;  /* 0x000000e80000780c */ /* 0x040fe40001f84270 */
[----:B------:R-:W-:Y:S01]  /*132d0*/  F2FP.F16.F32.PACK_AB R9, RZ, R3 ;  /* 0x00000003ff09723e */ /* 0x000fe200000000ff */
[----:B------:R-:W-:Y:S01]  /*132e0*/  FMUL R3, R155, R2 ;  /* 0x000000029b037220 */ /* 0x000fe20000400000 */
[C---:B------:R-:W-:Y:S02]  /*132f0*/  ISETP.GT.AND P5, PT, R0.reuse, 0xe9, P3 ;  /* 0x000000e90000780c */ /* 0x040fe40001fa4270 */
[----:B------:R-:W-:Y:S02]  /*13300*/  ISETP.GT.AND P6, PT, R0, 0xe8, P2 ;  /* 0x000000e80000780c */ /* 0x000fe400017c4270 */
[----:B------:R-:W-:Y:S01]  /*13310*/  F2FP.F16.F32.PACK_AB R8, RZ, R8 ;  /* 0x00000008ff08723e */ /* 0x000fe200000000ff */
[----:B------:R1:W-:Y:S01]  /*13320*/  @P1 STG.E.U16 desc[UR40][R6.64+0x1c0], R10 ;  /* 0x0001c00a06001986 */ /* 0x0003e2000c101528 */
[----:B------:R-:W-:-:S02]  /*13330*/  F2FP.F16.F32.PACK_AB R3, RZ, R3 ;  /* 0x00000003ff03723e */ /* 0x000fc400000000ff */
[C---:B------:R-:W-:Y:S01]  /*13340*/  ISETP.GT.AND P1, PT, R17.reuse, 0x80, PT ;  /* 0x000000801100780c */ /* 0x040fe20003f24270 */
[----:B------:R2:W-:Y:S01]  /*13350*/  @P0 STG.E.U16 desc[UR40][R6.64+0x1c2], R13 ;  /* 0x0001c20d06000986 */ /* 0x0005e2000c101528 */
[----:B------:R-:W-:Y:S02]  /*13360*/  ISETP.GT.AND P0, PT, R17, 0x88, PT ;  /* 0x000000881100780c */ /* 0x000fe40003f04270 */
[----:B0-----:R-:W-:Y:S02]  /*13370*/  PRMT R11, R8, 0x7610, R11 ;  /* 0x00007610080b7816 */ /* 0x001fe4000000000b */
[----:B------:R-:W-:Y:S02]  /*13380*/  PRMT R17, R3, 0x7610, R17 ;  /* 0x0000761003117816 */ /* 0x000fe40000000011 */
[----:B-1----:R-:W-:Y:S01]  /*13390*/  PRMT R10, R9, 0x7610, R10 ;  /* 0x00007610090a7816 */ /* 0x002fe2000000000a */
[----:B------:R-:W-:-:S04]  /*133a0*/  FMUL R3, R154, R2 ;  /* 0x000000029a037220 */ /* 0x000fc80000400000 */
[----:B------:R-:W-:Y:S01]  /*133b0*/  @P4 STG.E.U16 desc[UR40][R4.64+0x1d0], R10 ;  /* 0x0001d00a04004986 */ /* 0x000fe2000c101528 */
[----:B------:R-:W-:-:S03]  /*133c0*/  ISETP.GT.AND P4, PT, R0, 0xe9, P2 ;  /* 0x000000e90000780c */ /* 0x000fc60001784270 */
[----:B------:R0:W-:Y:S01]  /*133d0*/  @P5 STG.E.U16 desc[UR40][R4.64+0x1d2], R11 ;  /* 0x0001d20b04005986 */ /* 0x0001e2000c101528 */
[----:B------:R-:W-:-:S03]  /*133e0*/  ISETP.GT.AND P5, PT, R0, 0xf0, P3 ;  /* 0x000000f00000780c */ /* 0x000fc60001fa4270 */
[----:B------:R-:W-:Y:S01]  /*133f0*/  @P6 STG.E.U16 desc[UR40][R6.64+0x1d0], R17 ;  /* 0x0001d01106006986 */ /* 0x000fe2000c101528 */
[----:B------:R-:W-:Y:S01]  /*13400*/  ISETP.GT.AND P6, PT, R0, 0xf1, P3 ;  /* 0x000000f10000780c */ /* 0x000fe20001fc4270 */
[-C--:B------:R-:W-:Y:S01]  /*13410*/  FMUL R8, R153, R2.reuse ;  /* 0x0000000299087220 */ /* 0x080fe20000400000 */
[----:B------:R-:W-:Y:S01]  /*13420*/  FMUL R9, R152, R2 ;  /* 0x0000000298097220 */ /* 0x000fe20000400000 */
[----:B--2---:R-:W-:-:S03]  /*13430*/  F2FP.F16.F32.PACK_AB R13, RZ, R3 ;  /* 0x00000003ff0d723e */ /* 0x004fc600000000ff */
[----:B------:R-:W-:Y:S02]  /*13440*/  F2FP.F16.F32.PACK_AB R14, RZ, R8 ;  /* 0x00000008ff0e723e */ /* 0x000fe400000000ff */
[----:B------:R-:W-:Y:S01]  /*13450*/  F2FP.F16.F32.PACK_AB R15, RZ, R9 ;  /* 0x00000009ff0f723e */ /* 0x000fe200000000ff */
[----:B------:R-:W-:Y:S01]  /*13460*/  @P4 STG.E.U16 desc[UR40][R6.64+0x1d2], R13 ;  /* 0x0001d20d06004986 */ /* 0x000fe2000c101528 */
[----:B------:R-:W-:-:S03]  /*13470*/  ISETP.GT.AND P4, PT, R0, 0xf1, P2 ;  /* 0x000000f10000780c */ /* 0x000fc60001784270 */
[----:B------:R-:W-:Y:S04]  /*13480*/  @P5 STG.E.U16 desc[UR40][R4.64+0x1e0], R14 ;  /* 0x0001e00e04005986 */ /* 0x000fe8000c101528 */
[----:B------:R-:W-:Y:S01]  /*13490*/  @P6 STG.E.U16 desc[UR40][R4.64+0x1e2], R15 ;  /* 0x0001e20f04006986 */ /* 0x000fe2000c101528 */
[----:B------:R-:W-:Y:S01]  /*134a0*/  ISETP.GT.AND P6, PT, R0, 0xf0, P2 ;  /* 0x000000f00000780c */ /* 0x000fe200017c4270 */
[-C--:B0-----:R-:W-:Y:S01]  /*134b0*/  FMUL R11, R23, R2.reuse ;  /* 0x00000002170b7220 */ /* 0x081fe20000400000 */
[----:B------:R-:W-:-:S04]  /*134c0*/  FMUL R12, R22, R2 ;  /* 0x00000002160c7220 */ /* 0x000fc80000400000 */
[----:B------:R-:W-:Y:S02]  /*134d0*/  F2FP.F16.F32.PACK_AB R11, RZ, R11 ;  /* 0x0000000bff0b723e */ /* 0x000fe400000000ff */
[----:B------:R-:W-:Y:S02]  /*134e0*/  F2FP.F16.F32.PACK_AB R12, RZ, R12 ;  /* 0x0000000cff0c723e */ /* 0x000fe400000000ff */
[C---:B------:R-:W-:Y:S02]  /*134f0*/  ISETP.GT.AND P5, PT, R0.reuse, 0xf8, P3 ;  /* 0x000000f80000780c */ /* 0x040fe40001fa4270 */
[----:B------:R-:W-:Y:S01]  /*13500*/  ISETP.GT.AND P3, PT, R0, 0xf9, P3 ;  /* 0x000000f90000780c */ /* 0x000fe20001f64270 */
[----:B------:R-:W-:Y:S01]  /*13510*/  @P6 STG.E.U16 desc[UR40][R6.64+0x1e0], R11 ;  /* 0x0001e00b06006986 */ /* 0x000fe2000c101528 */
[----:B------:R-:W-:-:S03]  /*13520*/  FMUL R10, R21, R2 ;  /* 0x00000002150a7220 */ /* 0x000fc60000400000 */
[----:B------:R0:W-:Y:S01]  /*13530*/  @P4 STG.E.U16 desc[UR40][R6.64+0x1e2], R12 ;  /* 0x0001e20c06004986 */ /* 0x0001e2000c101528 */
[----:B------:R-:W-:Y:S01]  /*13540*/  ISETP.GT.AND P4, PT, R0, 0xf8, P2 ;  /* 0x000000f80000780c */ /* 0x000fe20001784270 */
[-C--:B------:R-:W-:Y:S01]  /*13550*/  FMUL R9, R20, R2.reuse ;  /* 0x0000000214097220 */ /* 0x080fe20000400000 */
[-C--:B------:R-:W-:Y:S01]  /*13560*/  FMUL R8, R18, R2.reuse ;  /* 0x0000000212087220 */ /* 0x080fe20000400000 */
[----:B------:R-:W-:Y:S01]  /*13570*/  FMUL R3, R19, R2 ;  /* 0x0000000213037220 */ /* 0x000fe20000400000 */
[----:B------:R-:W-:Y:S02]  /*13580*/  F2FP.F16.F32.PACK_AB R10, RZ, R10 ;  /* 0x0000000aff0a723e */ /* 0x000fe400000000ff */
[----:B------:R-:W-:Y:S02]  /*13590*/  ISETP.GT.AND P2, PT, R0, 0xf9, P2 ;  /* 0x000000f90000780c */ /* 0x000fe40001744270 */
[----:B------:R-:W-:Y:S02]  /*135a0*/  F2FP.F16.F32.PACK_AB R9, RZ, R9 ;  /* 0x00000009ff09723e */ /* 0x000fe400000000ff */
[----:B------:R-:W-:-:S02]  /*135b0*/  F2FP.F16.F32.PACK_AB R8, RZ, R8 ;  /* 0x00000008ff08723e */ /* 0x000fc400000000ff */
[----:B------:R-:W-:Y:S01]  /*135c0*/  F2FP.F16.F32.PACK_AB R3, RZ, R3 ;  /* 0x00000003ff03723e */ /* 0x000fe200000000ff */
[----:B------:R-:W-:Y:S01]  /*135d0*/  @P5 STG.E.U16 desc[UR40][R4.64+0x1f0], R10 ;  /* 0x0001f00a04005986 */ /* 0x000fe2000c101528 */
[----:B0-----:R-:W-:Y:S01]  /*135e0*/  PRMT R12, R8, 0x7610, R12 ;  /* 0x00007610080c7816 */ /* 0x001fe2000000000c */
[----:B------:R-:W-:Y:S01]  /*135f0*/  @P4 IMAD.MOV.U32 R8, RZ, RZ, R6 ;  /* 0x000000ffff084224 */ /* 0x000fe200078e0006 */
[----:B------:R-:W-:Y:S01]  /*13600*/  PRMT R11, R3, 0x7610, R11 ;  /* 0x00007610030b7816 */ /* 0x000fe2000000000b */
[----:B------:R0:W-:Y:S01]  /*13610*/  @P3 STG.E.U16 desc[UR40][R4.64+0x1f2], R9 ;  /* 0x0001f20904003986 */ /* 0x0001e2000c101528 */
[----:B------:R-:W-:Y:S02]  /*13620*/  USHF.L.U32 UR12, UR8, 0x8, URZ ;  /* 0x00000008080c7899 */ /* 0x000fe4000800063f */
[----:B------:R-:W-:Y:S01]  /*13630*/  USHF.L.U64.HI UR11, UR8, 0x8, UR9 ;  /* 0x00000008080b7899 */ /* 0x000fe20008010209 */
[----:B0-----:R-:W-:-:S03]  /*13640*/  @P4 IMAD.MOV.U32 R9, RZ, RZ, R7 ;  /* 0x000000ffff094224 */ /* 0x001fc600078e0007 */
[----:B------:R-:W-:Y:S02]  /*13650*/  IMAD.U32 R3, RZ, RZ, UR12 ;  /* 0x0000000cff037e24 */ /* 0x000fe4000f8e00ff */
[----:B------:R0:W-:Y:S01]  /*13660*/  @P4 STG.E.U16 desc[UR40][R8.64+0x1f0], R11 ;  /* 0x0001f00b08004986 */ /* 0x0001e2000c101528 */
[C---:B------:R-:W-:Y:S02]  /*13670*/  ISETP.GT.AND P3, PT, R0.reuse, RZ, P1 ;  /* 0x000000ff0000720c */ /* 0x040fe40000f64270 */
[----:B------:R-:W-:Y:S01]  /*13680*/  ISETP.GT.AND P4, PT, R0, 0x1, P1 ;  /* 0x000000010000780c */ /* 0x000fe20000f84270 */
[-C--:B------:R-:W-:Y:S01]  /*13690*/  FMUL R24, R24, R2.reuse ;  /* 0x0000000218187220 */ /* 0x080fe20000400000 */
[----:B------:R-:W-:Y:S01]  /*136a0*/  FMUL R25, R25, R2 ;  /* 0x0000000219197220 */ /* 0x000fe20000400000 */
[----:B0-----:R-:W-:Y:S01]  /*136b0*/  @P2 IMAD.MOV.U32 R8, RZ, RZ, R6 ;  /* 0x000000ffff082224 */ /* 0x001fe200078e0006 */
[----:B------:R-:W-:Y:S01]  /*136c0*/  @P2 MOV R9, R7 ;  /* 0x0000000700092202 */ /* 0x000fe20000000f00 */
[----:B------:R-:W-:-:S04]  /*136d0*/  IMAD.U32 R7, RZ, RZ, UR11 ;  /* 0x0000000bff077e24 */ /* 0x000fc8000f8e00ff */
[----:B------:R0:W-:Y:S01]  /*136e0*/  @P2 STG.E.U16 desc[UR40][R8.64+0x1f2], R12 ;  /* 0x0001f20c08002986 */ /* 0x0001e2000c101528 */
[C---:B------:R-:W-:Y:S02]  /*136f0*/  IADD3 R6, P2, P6, R4.reuse, UR5, R3 ;  /* 0x0000000504067c10 */ /* 0x040fe4000fe5e003 */
[----:B------:R-:W-:Y:S02]  /*13700*/  IADD3 R4, P5, R4, UR12, RZ ;  /* 0x0000000c04047c10 */ /* 0x000fe4000ffbe0ff */
[C---:B------:R-:W-:Y:S02]  /*13710*/  IADD3.X R7, R5.reuse, UR4, R7, P2, P6 ;  /* 0x0000000405077c10 */ /* 0x040fe400097ec407 */
[----:B------:R-:W-:Y:S02]  /*13720*/  F2FP.F16.F32.PACK_AB R24, RZ, R24 ;  /* 0x00000018ff18723e */ /* 0x000fe400000000ff */
[----:B------:R-:W-:Y:S02]  /*13730*/  IADD3.X R5, R5, UR11, RZ, P5, !PT ;  /* 0x0000000b05057c10 */ /* 0x000fe4000affe4ff */
[----:B------:R-:W-:-:S02]  /*13740*/  F2FP.F16.F32.PACK_AB R25, RZ, R25 ;  /* 0x00000019ff19723e */ /* 0x000fc400000000ff */
[C---:B------:R-:W-:Y:S01]  /*13750*/  ISETP.GT.AND P2, PT, R0.reuse, RZ, P0 ;  /* 0x000000ff0000720c */ /* 0x040fe20000744270 */
[----:B------:R-:W-:Y:S01]  /*13760*/  @P3 STG.E.U16 desc[UR40][R4.64], R24 ;  /* 0x0000001804003986 */ /* 0x000fe2000c101528 */
[----:B------:R-:W-:Y:S01]  /*13770*/  ISETP.GT.AND P3, PT, R0, 0x1, P0 ;  /* 0x000000010000780c */ /* 0x000fe20000764270 */
[-C--:B------:R-:W-:Y:S02]  /*13780*/  FMUL R26, R26, R2.reuse ;  /* 0x000000021a1a7220 */ /* 0x080fe40000400000 */
[----:B------:R-:W-:Y:S01]  /*13790*/  @P4 STG.E.U16 desc[UR40][R4.64+0x2], R25 ;  /* 0x0000021904004986 */ /* 0x000fe2000c101528 */
[----:B------:R-:W-:Y:S01]  /*137a0*/  ISETP.GT.AND P4, PT, R0, 0x8, P1 ;  /* 0x000000080000780c */ /* 0x000fe20000f84270 */
[-C--:B------:R-:W-:Y:S01]  /*137b0*/  FMUL R27, R27, R2.reuse ;  /* 0x000000021b1b7220 */ /* 0x080fe20000400000 */
[----:B0-----:R-:W-:Y:S01]  /*137c0*/  IADD3 R8, P5, R4, UR5, RZ ;  /* 0x0000000504087c10 */ /* 0x001fe2000ffbe0ff */
[----:B------:R-:W-:Y:S01]  /*137d0*/  FMUL R28, R28, R2 ;  /* 0x000000021c1c7220 */ /* 0x000fe20000400000 */
[----:B------:R-:W-:-:S02]  /*137e0*/  F2FP.F16.F32.PACK_AB R26, RZ, R26 ;  /* 0x0000001aff1a723e */ /* 0x000fc400000000ff */
[----:B------:R-:W-:Y:S02]  /*137f0*/  IADD3.X R9, R5, UR4, RZ, P5, !PT ;  /* 0x0000000405097c10 */ /* 0x000fe4000affe4ff */
[----:B------:R-:W-:Y:S02]  /*13800*/  F2FP.F16.F32.PACK_AB R27, RZ, R27 ;  /* 0x0000001bff1b723e */ /* 0x000fe400000000ff */
[----:B------:R-:W-:Y:S01]  /*13810*/  F2FP.F16.F32.PACK_AB R28, RZ, R28 ;  /* 0x0000001cff1c723e */ /* 0x000fe200000000ff */
[----:B------:R-:W-:Y:S01]  /*13820*/  @P2 STG.E.U16 desc[UR40][R8.64], R26 ;  /* 0x0000001a08002986 */ /* 0x000fe2000c101528 */
[C---:B------:R-:W-:Y:S02]  /*13830*/  ISETP.GT.AND P5, PT, R0.reuse, 0x9, P1 ;  /* 0x000000090000780c */ /* 0x040fe40000fa4270 */
[C---:B------:R-:W-:Y:S01]  /*13840*/  ISETP.GT.AND P2, PT, R0.reuse, 0x8, P0 ;  /* 0x000000080000780c */ /* 0x040fe20000744270 */
[----:B------:R-:W-:Y:S01]  /*13850*/  @P3 STG.E.U16 desc[UR40][R8.64+0x2], R27 ;  /* 0x0000021b08003986 */ /* 0x000fe2000c101528 */
[-C--:B------:R-:W-:Y:S01]  /*13860*/  FMUL R29, R29, R2.reuse ;  /* 0x000000021d1d7220 */ /* 0x080fe20000400000 */
[----:B------:R-:W-:Y:S01]  /*13870*/  ISETP.GT.AND P3, PT, R0, 0x9, P0 ;  /* 0x000000090000780c */ /* 0x000fe20000764270 */
[-C--:B------:R-:W-:Y:S01]  /*13880*/  FMUL R30, R30, R2.reuse ;  /* 0x000000021e1e7220 */ /* 0x080fe20000400000 */
[----:B------:R-:W-:Y:S01]  /*13890*/  @P4 STG.E.U16 desc[UR40][R4.64+0x10], R28 ;  /* 0x0000101c04004986 */ /* 0x000fe2000c101528 */
[----:B------:R-:W-:Y:S01]  /*138a0*/  ISETP.GT.AND P4, PT, R0, 0x10, P1 ;  /* 0x000000100000780c */ /* 0x000fe20000f84270 */
[-C--:B------:R-:W-:Y:S01]  /*138b0*/  FMUL R31, R31, R2.reuse ;  /* 0x000000021f1f7220 */ /* 0x080fe20000400000 */
[----:B------:R-:W-:Y:S01]  /*138c0*/  IADD3 R10, P6, R4, UR5, RZ ;  /* 0x00000005040a7c10 */ /* 0x000fe2000ffde0ff */
[----:B------:R-:W-:Y:S01]  /*138d0*/  FMUL R32, R32, R2 ;  /* 0x0000000220207220 */ /* 0x000fe20000400000 */
[----:B------:R-:W-:-:S02]  /*138e0*/  F2FP.F16.F32.PACK_AB R29, RZ, R29 ;  /* 0x0000001dff1d723e */ /* 0x000fc400000000ff */
[----:B------:R-:W-:Y:S02]  /*138f0*/  F2FP.F16.F32.PACK_AB R30, RZ, R30 ;  /* 0x0000001eff1e723e */ /* 0x000fe400000000ff */
[----:B------:R-:W-:Y:S02]  /*13900*/  IADD3.X R11, R5, UR4, RZ, P6, !PT ;  /* 0x00000004050b7c10 */ /* 0x000fe4000b7fe4ff */
[----:B------:R-:W-:Y:S01]  /*13910*/  F2FP.F16.F32.PACK_AB R31, RZ, R31 ;  /* 0x0000001fff1f723e */ /* 0x000fe200000000ff */
[----:B------:R-:W-:Y:S01]  /*13920*/  @P5 STG.E.U16 desc[UR40][R4.64+0x12], R29 ;  /* 0x0000121d04005986 */ /* 0x000fe2000c101528 */
[----:B------:R-:W-:Y:S02]  /*13930*/  F2FP.F16.F32.PACK_AB R32, RZ, R32 ;  /* 0x00000020ff20723e */ /* 0x000fe400000000ff */
[C---:B------:R-:W-:Y:S01]  /*13940*/  ISETP.GT.AND P5, PT, R0.reuse, 0x11, P1 ;  /* 0x000000110000780c */ /* 0x040fe20000fa4270 */
[----:B------:R-:W-:Y:S01]  /*13950*/  @P2 STG.E.U16 desc[UR40][R10.64+0x10], R30 ;  /* 0x0000101e0a002986 */ /* 0x000fe2000c101528 */
[----:B------:R-:W-:Y:S01]  /*13960*/  ISETP.GT.AND P2, PT, R0, 0x10, P0 ;  /* 0x000000100000780c */ /* 0x000fe20000744270 */
[----:B------:R-:W-:-:S02]  /*13970*/  FMUL R33, R33, R2 ;  /* 0x0000000221217220 */ /* 0x000fc40000400000 */
[----:B------:R-:W-:Y:S01]  /*13980*/  @P3 STG.E.U16 desc[UR40][R6.64+0x12], R31 ;  /* 0x0000121f06003986 */ /* 0x000fe2000c101528 */
[----:B------:R-:W-:Y:S01]  /*13990*/  ISETP.GT.AND P3, PT, R0, 0x11, P0 ;  /* 0x000000110000780c */ /* 0x000fe20000764270 */
[-C--:B------:R-:W-:Y:S02]  /*139a0*/  FMUL R34, R34, R2.reuse ;  /* 0x0000000222227220 */ /* 0x080fe40000400000 */
[----:B------:R-:W-:Y:S01]  /*139b0*/  @P4 STG.E.U16 desc[UR40][R4.64+0x20], R32 ;  /* 0x0000202004004986 */ /* 0x000fe2000c101528 */
[----:B------:R-:W-:Y:S01]  /*139c0*/  ISETP.GT.AND P4, PT, R0, 0x18, P1 ;  /* 0x000000180000780c */ /* 0x000fe20000f84270 */
[-C--:B------:R-:W-:Y:S01]  /*139d0*/  FMUL R35, R35, R2.reuse ;  /* 0x0000000223237220 */ /* 0x080fe20000400000 */
[----:B------:R-:W-:Y:S01]  /*139e0*/  FMUL R36, R36, R2 ;  /* 0x0000000224247220 */ /* 0x000fe20000400000 */
[----:B------:R-:W-:Y:S02]  /*139f0*/  F2FP.F16.F32.PACK_AB R33, RZ, R33 ;  /* 0x00000021ff21723e */ /* 0x000fe400000000ff */
[----:B------:R-:W-:-:S02]  /*13a00*/  F2FP.F16.F32.PACK_AB R34, RZ, R34 ;  /* 0x00000022ff22723e */ /* 0x000fc400000000ff */
[----:B------:R-:W-:Y:S01]  /*13a10*/  F2FP.F16.F32.PACK_AB R35, RZ, R35 ;  /* 0x00000023ff23723e */ /* 0x000fe200000000ff */
[----:B------:R-:W-:Y:S01]  /*13a20*/  @P5 STG.E.U16 desc[UR40][R4.64+0x22], R33 ;  /* 0x0000222104005986 */ /* 0x000fe2000c101528 */
[----:B------:R-:W-:Y:S02]  /*13a30*/  F2FP.F16.F32.PACK_AB R36, RZ, R36 ;  /* 0x00000024ff24723e */ /* 0x000fe400000000ff */
[C---:B------:R-:W-:Y:S01]  /*13a40*/  ISETP.GT.AND P5, PT, R0.reuse, 0x19, P1 ;  /* 0x000000190000780c */ /* 0x040fe20000fa4270 */
[----:B------:R-:W-:Y:S01]  /*13a50*/  @P2 STG.E.U16 desc[UR40][R6.64+0x20], R34 ;  /* 0x0000202206002986 */ /* 0x000fe2000c101528 */
[C---:B------:R-:W-:Y:S01]  /*13a60*/  ISETP.GT.AND P2, PT, R0.reuse, 0x18, P0 ;  /* 0x000000180000780c */ /* 0x040fe20000744270 */
[-C--:B------:R-:W-:Y:S02]  /*13a70*/  FMUL R37, R37, R2.reuse ;  /* 0x0000000225257220 */ /* 0x080fe40000400000 */
[----:B------:R-:W-:Y:S01]  /*13a80*/  @P3 STG.E.U16 desc[UR40][R6.64+0x22], R35 ;  /* 0x0000222306003986 */ /* 0x000fe2000c101528 */
[----:B------:R-:W-:Y:S01]  /*13a90*/  ISETP.GT.AND P3, PT, R0, 0x19, P0 ;  /* 0x000000190000780c */ /* 0x000fe20000764270 */
[----:B------:R-:W-:-:S02]  /*13aa0*/  FMUL R38, R38, R2 ;  /* 0x0000000226267220 */ /* 0x000fc40000400000 */
[----:B------:R-:W-:Y:S01]  /*13ab0*/  @P4 STG.E.U16 desc[UR40][R4.64+0x30], R36 ;  /* 0x0000302404004986 */ /* 0x000fe2000c101528 */
[----:B------:R-:W-:Y:S01]  /*13ac0*/  ISETP.GT.AND P4, PT, R0, 0x20, P1 ;  /* 0x000000200000780c */ /* 0x000fe20000f84270 */
[-C--:B------:R-:W-:Y:S01]  /*13ad0*/  FMUL R39, R39, R2.reuse ;  /* 0x0000000227277220 */ /* 0x080fe20000400000 */
[----:B------:R-:W-:Y:S01]  /*13ae0*/  FMUL R40, R40, R2 ;  /* 0x0000000228287220 */ /* 0x000fe20000400000 */
[----:B------:R-:W-:Y:S02]  /*13af0*/  F2FP.F16.F32.PACK_AB R37, RZ, R37 ;  /* 0x00000025ff25723e */ /* 0x000fe400000000ff */
[----:B------:R-:W-:Y:S02]  /*13b00*/  F2FP.F16.F32.PACK_AB R38, RZ, R38 ;  /* 0x00000026ff26723e */ /* 0x000fe400000000ff */
[----:B------:R-:W-:Y:S01]  /*13b10*/  F2FP.F16.F32.PACK_AB R39, RZ, R39 ;  /* 0x00000027ff27723e */ /* 0x000fe200000000ff */
[----:B------:R-:W-:Y:S01]  /*13b20*/  @P5 STG.E.U16 desc[UR40][R4.64+0x32], R37 ;  /* 0x0000322504005986 */ /* 0x000fe2000c101528 */
[----:B------:R-:W-:-:S02]  /*13b30*/  F2FP.F16.F32.PACK_AB R40, RZ, R40 ;  /* 0x00000028ff28723e */ /* 0x000fc400000000ff */
[C---:B------:R-:W-:Y:S01]  /*13b40*/  ISETP.GT.AND P5, PT, R0.reuse, 0x21, P1 ;  /* 0x000000210000780c */ /* 0x040fe20000fa4270 */
[----:B------:R-:W-:Y:S01]  /*13b50*/  @P2 STG.E.U16 desc[UR40][R6.64+0x30], R38 ;  /* 0x0000302606002986 */ /* 0x000fe2000c101528 */
[C---:B------:R-:W-:Y:S01]  /*13b60*/  ISETP.GT.AND P2, PT, R0.reuse, 0x20, P0 ;  /* 0x000000200000780c */ /* 0x040fe20000744270 */
[-C--:B------:R-:W-:Y:S02]  /*13b70*/  FMUL R41, R41, R2.reuse ;  /* 0x0000000229297220 */ /* 0x080fe40000400000 */
[----:B------:R-:W-:Y:S01]  /*13b80*/  @P3 STG.E.U16 desc[UR40][R6.64+0x32], R39 ;  /* 0x0000322706003986 */ /* 0x000fe2000c101528 */
[----:B------:R-:W-:Y:S01]  /*13b90*/  ISETP.GT.AND P3, PT, R0, 0x21, P0 ;  /* 0x000000210000780c */ /* 0x000fe20000764270 */
[-C--:B------:R-:W-:Y:S02]  /*13ba0*/  FMUL R42, R42, R2.reuse ;  /* 0x000000022a2a7220 */ /* 0x080fe40000400000 */
[----:B------:R-:W-:Y:S01]  /*13bb0*/  @P4 STG.E.U16 desc[UR40][R4.64+0x40], R40 ;  /* 0x0000402804004986 */ /* 0x000fe2000c101528 */
[----:B------:R-:W-:Y:S01]  /*13bc0*/  ISETP.GT.AND P4, PT, R0, 0x28, P1 ;  /* 0x000000280000780c */ /* 0x000fe20000f84270 */
[-C--:B------:R-:W-:Y:S01]  /*13bd0*/  FMUL R43, R43, R2.reuse ;  /* 0x000000022b2b7220 */ /* 0x080fe20000400000 */
[----:B------:R-:W-:Y:S01]  /*13be0*/  FMUL R44, R44, R2 ;  /* 0x000000022c2c7220 */ /* 0x000fe20000400000 */
[----:B------:R-:W-:-:S02]  /*13bf0*/  F2FP.F16.F32.PACK_AB R41, RZ, R41 ;  /* 0x00000029ff29723e */ /* 0x000fc400000000ff */
[----:B------:R-:W-:Y:S02]  /*13c00*/  F2FP.F16.F32.PACK_AB R42, RZ, R42 ;  /* 0x0000002aff2a723e */ /* 0x000fe400000000ff */
        /* <DEDUP_REMOVED lines=357> */
[----:B------:R-:W-:Y:S01]  /*15260*/  ISETP.GT.AND P2, PT, R0, 0xd8, P0 ;  /* 0x000000d80000780c */ /* 0x000fe20000744270 */
[-C--:B------:R-:W-:Y:S02]  /*15270*/  FMUL R133, R133, R2.reuse ;  /* 0x0000000285857220 */ /* 0x080fe40000400000 */
[----:B------:R-:W-:Y:S01]  /*15280*/  @P3 STG.E.U16 desc[UR40][R6.64+0x1a2], R131 ;  /* 0x0001a28306003986 */ /* 0x000fe2000c101528 */
[----:B------:R-:W-:-:S03]  /*15290*/  FMUL R134, R134, R2 ;  /* 0x0000000286867220 */ /* 0x000fc60000400000 */
[----:B------:R-:W-:Y:S01]  /*152a0*/  @P4 STG.E.U16 desc[UR40][R4.64+0x1b0], R132 ;  /* 0x0001b08404004986 */ /* 0x000fe2000c101528 */
[C---:B------:R-:W-:Y:S01]  /*152b0*/  ISETP.GT.AND P4, PT, R0.reuse, 0xd9, P0 ;  /* 0x000000d90000780c */ /* 0x040fe20000784270 */
[----:B------:R-:W-:Y:S01]  /*152c0*/  FMUL R135, R135, R2 ;  /* 0x0000000287877220 */ /* 0x000fe20000400000 */
[----:B------:R-:W-:Y:S02]  /*152d0*/  F2FP.F16.F32.PACK_AB R133, RZ, R133 ;  /* 0x00000085ff85723e */ /* 0x000fe400000000ff */
[----:B------:R-:W-:Y:S02]  /*152e0*/  F2FP.F16.F32.PACK_AB R134, RZ, R134 ;  /* 0x00000086ff86723e */ /* 0x000fe400000000ff */
[----:B------:R-:W-:Y:S01]  /*152f0*/  F2FP.F16.F32.PACK_AB R135, RZ, R135 ;  /* 0x00000087ff87723e */ /* 0x000fe200000000ff */
[----:B------:R-:W-:Y:S01]  /*15300*/  @P5 STG.E.U16 desc[UR40][R4.64+0x1b2], R133 ;  /* 0x0001b28504005986 */ /* 0x000fe2000c101528 */
[----:B------:R-:W-:-:S03]  /*15310*/  ISETP.GT.AND P5, PT, R0, 0xe0, P1 ;  /* 0x000000e00000780c */ /* 0x000fc60000fa4270 */
[----:B------:R-:W-:Y:S01]  /*15320*/  @P2 STG.E.U16 desc[UR40][R6.64+0x1b0], R134 ;  /* 0x0001b08606002986 */ /* 0x000fe2000c101528 */
[----:B------:R-:W-:Y:S01]  /*15330*/  ISETP.GT.AND P2, PT, R0, 0xe1, P1 ;  /* 0x000000e10000780c */ /* 0x000fe20000f44270 */
[-C--:B------:R-:W-:Y:S01]  /*15340*/  FMUL R136, R136, R2.reuse ;  /* 0x0000000288887220 */ /* 0x080fe20000400000 */
[C---:B------:R-:W-:Y:S01]  /*15350*/  ISETP.GT.AND P3, PT, R0.reuse, 0xe0, P0 ;  /* 0x000000e00000780c */ /* 0x040fe20000764270 */
[----:B------:R-:W-:Y:S01]  /*15360*/  @P4 STG.E.U16 desc[UR40][R6.64+0x1b2], R135 ;  /* 0x0001b28706004986 */ /* 0x000fe2000c101528 */
[-C--:B------:R-:W-:Y:S01]  /*15370*/  FMUL R137, R137, R2.reuse ;  /* 0x0000000289897220 */ /* 0x080fe20000400000 */
[----:B------:R-:W-:Y:S01]  /*15380*/  ISETP.GT.AND P4, PT, R0, 0xe1, P0 ;  /* 0x000000e10000780c */ /* 0x000fe20000784270 */
[-C--:B------:R-:W-:Y:S01]  /*15390*/  FMUL R138, R138, R2.reuse ;  /* 0x000000028a8a7220 */ /* 0x080fe20000400000 */
[----:B------:R-:W-:Y:S01]  /*153a0*/  FMUL R139, R139, R2 ;  /* 0x000000028b8b7220 */ /* 0x000fe20000400000 */
[----:B------:R-:W-:Y:S02]  /*153b0*/  F2FP.F16.F32.PACK_AB R136, RZ, R136 ;  /* 0x00000088ff88723e */ /* 0x000fe400000000ff */
[----:B------:R-:W-:-:S02]  /*153c0*/  F2FP.F16.F32.PACK_AB R137, RZ, R137 ;  /* 0x00000089ff89723e */ /* 0x000fc400000000ff */
[----:B------:R-:W-:Y:S02]  /*153d0*/  F2FP.F16.F32.PACK_AB R138, RZ, R138 ;  /* 0x0000008aff8a723e */ /* 0x000fe400000000ff */
[----:B------:R-:W-:Y:S01]  /*153e0*/  F2FP.F16.F32.PACK_AB R139, RZ, R139 ;  /* 0x0000008bff8b723e */ /* 0x000fe200000000ff */
[----:B------:R-:W-:Y:S01]  /*153f0*/  @P5 STG.E.U16 desc[UR40][R4.64+0x1c0], R136 ;  /* 0x0001c08804005986 */ /* 0x000fe2000c101528 */
[----:B------:R-:W-:-:S03]  /*15400*/  ISETP.GT.AND P5, PT, R0, 0xe9, P1 ;  /* 0x000000e90000780c */ /* 0x000fc60000fa4270 */
[----:B------:R-:W-:Y:S01]  /*15410*/  @P2 STG.E.U16 desc[UR40][R4.64+0x1c2], R137 ;  /* 0x0001c28904002986 */ /* 0x000fe2000c101528 */
[C---:B------:R-:W-:Y:S02]  /*15420*/  ISETP.GT.AND P2, PT, R0.reuse, 0xe8, P1 ;  /* 0x000000e80000780c */ /* 0x040fe40000f44270 */
[C---:B------:R-:W-:Y:S01]  /*15430*/  ISETP.GT.AND P6, PT, R0.reuse, 0xe8, P0 ;  /* 0x000000e80000780c */ /* 0x040fe200007c4270 */
[----:B------:R-:W-:Y:S01]  /*15440*/  @P3 STG.E.U16 desc[UR40][R6.64+0x1c0], R138 ;  /* 0x0001c08a06003986 */ /* 0x000fe2000c101528 */
[----:B------:R-:W-:Y:S01]  /*15450*/  ISETP.GT.AND P3, PT, R0, 0xe9, P0 ;  /* 0x000000e90000780c */ /* 0x000fe20000764270 */
[-C--:B------:R-:W-:Y:S01]  /*15460*/  FMUL R140, R140, R2.reuse ;  /* 0x000000028c8c7220 */ /* 0x080fe20000400000 */
[-C--:B------:R-:W-:Y:S01]  /*15470*/  FMUL R141, R141, R2.reuse ;  /* 0x000000028d8d7220 */ /* 0x080fe20000400000 */
[----:B------:R-:W-:Y:S01]  /*15480*/  @P4 STG.E.U16 desc[UR40][R6.64+0x1c2], R139 ;  /* 0x0001c28b06004986 */ /* 0x000fe2000c101528 */
[----:B------:R-:W-:Y:S01]  /*15490*/  ISETP.GT.AND P4, PT, R0, 0xf0, P1 ;  /* 0x000000f00000780c */ /* 0x000fe20000f84270 */
[-C--:B------:R-:W-:Y:S01]  /*154a0*/  FMUL R142, R142, R2.reuse ;  /* 0x000000028e8e7220 */ /* 0x080fe20000400000 */
[-C--:B------:R-:W-:Y:S01]  /*154b0*/  FMUL R143, R143, R2.reuse ;  /* 0x000000028f8f7220 */ /* 0x080fe20000400000 */
[----:B------:R-:W-:Y:S01]  /*154c0*/  FMUL R144, R144, R2 ;  /* 0x0000000290907220 */ /* 0x000fe20000400000 */
[----:B------:R-:W-:-:S02]  /*154d0*/  F2FP.F16.F32.PACK_AB R140, RZ, R140 ;  /* 0x0000008cff8c723e */ /* 0x000fc400000000ff */
[----:B------:R-:W-:Y:S02]  /*154e0*/  F2FP.F16.F32.PACK_AB R141, RZ, R141 ;  /* 0x0000008dff8d723e */ /* 0x000fe400000000ff */
[----:B------:R-:W-:Y:S02]  /*154f0*/  F2FP.F16.F32.PACK_AB R142, RZ, R142 ;  /* 0x0000008eff8e723e */ /* 0x000fe400000000ff */
[----:B------:R-:W-:Y:S02]  /*15500*/  F2FP.F16.F32.PACK_AB R143, RZ, R143 ;  /* 0x0000008fff8f723e */ /* 0x000fe400000000ff */
[----:B------:R-:W-:Y:S01]  /*15510*/  F2FP.F16.F32.PACK_AB R144, RZ, R144 ;  /* 0x00000090ff90723e */ /* 0x000fe200000000ff */
[----:B------:R-:W-:Y:S01]  /*15520*/  @P2 STG.E.U16 desc[UR40][R4.64+0x1d0], R140 ;  /* 0x0001d08c04002986 */ /* 0x000fe2000c101528 */
[----:B------:R-:W-:-:S03]  /*15530*/  ISETP.GT.AND P2, PT, R0, 0xf1, P1 ;  /* 0x000000f10000780c */ /* 0x000fc60000f44270 */
[----:B------:R-:W-:Y:S01]  /*15540*/  @P5 STG.E.U16 desc[UR40][R4.64+0x1d2], R141 ;  /* 0x0001d28d04005986 */ /* 0x000fe2000c101528 */
[----:B------:R-:W-:-:S03]  /*15550*/  ISETP.GT.AND P5, PT, R0, 0xf0, P0 ;  /* 0x000000f00000780c */ /* 0x000fc600007a4270 */
[----:B------:R-:W-:Y:S01]  /*15560*/  @P6 STG.E.U16 desc[UR40][R6.64+0x1d0], R142 ;  /* 0x0001d08e06006986 */ /* 0x000fe2000c101528 */
[----:B------:R-:W-:-:S03]  /*15570*/  FMUL R145, R145, R2 ;  /* 0x0000000291917220 */ /* 0x000fc60000400000 */
[----:B------:R-:W-:Y:S01]  /*15580*/  @P3 STG.E.U16 desc[UR40][R6.64+0x1d2], R143 ;  /* 0x0001d28f06003986 */ /* 0x000fe2000c101528 */
[----:B------:R-:W-:-:S03]  /*15590*/  ISETP.GT.AND P3, PT, R0, 0xf8, P1 ;  /* 0x000000f80000780c */ /* 0x000fc60000f64270 */
[----:B------:R-:W-:Y:S01]  /*155a0*/  @P4 STG.E.U16 desc[UR40][R4.64+0x1e0], R144 ;  /* 0x0001e09004004986 */ /* 0x000fe2000c101528 */
[----:B------:R-:W-:Y:S01]  /*155b0*/  ISETP.GT.AND P4, PT, R0, 0xf1, P0 ;  /* 0x000000f10000780c */ /* 0x000fe20000784270 */
[-C--:B------:R-:W-:Y:S01]  /*155c0*/  FMUL R146, R146, R2.reuse ;  /* 0x0000000292927220 */ /* 0x080fe20000400000 */
[C---:B------:R-:W-:Y:S01]  /*155d0*/  ISETP.GT.AND P1, PT, R0.reuse, 0xf9, P1 ;  /* 0x000000f90000780c */ /* 0x040fe20000f24270 */
[-C--:B------:R-:W-:Y:S01]  /*155e0*/  FMUL R147, R147, R2.reuse ;  /* 0x0000000293937220 */ /* 0x080fe20000400000 */
[----:B------:R-:W-:Y:S01]  /*155f0*/  ISETP.GT.AND P6, PT, R0, 0xf8, P0 ;  /* 0x000000f80000780c */ /* 0x000fe200007c4270 */
[-C--:B------:R-:W-:Y:S01]  /*15600*/  FMUL R148, R148, R2.reuse ;  /* 0x0000000294947220 */ /* 0x080fe20000400000 */
[----:B------:R-:W-:Y:S01]  /*15610*/  FMUL R149, R149, R2 ;  /* 0x0000000295957220 */ /* 0x000fe20000400000 */
[----:B------:R-:W-:Y:S02]  /*15620*/  F2FP.F16.F32.PACK_AB R145, RZ, R145 ;  /* 0x00000091ff91723e */ /* 0x000fe400000000ff */
[----:B------:R-:W-:-:S02]  /*15630*/  F2FP.F16.F32.PACK_AB R146, RZ, R146 ;  /* 0x00000092ff92723e */ /* 0x000fc400000000ff */
[----:B------:R-:W-:Y:S02]  /*15640*/  ISETP.GT.AND P0, PT, R0, 0xf9, P0 ;  /* 0x000000f90000780c */ /* 0x000fe40000704270 */
[----:B------:R-:W-:Y:S01]  /*15650*/  F2FP.F16.F32.PACK_AB R147, RZ, R147 ;  /* 0x00000093ff93723e */ /* 0x000fe200000000ff */
[----:B------:R-:W-:Y:S01]  /*15660*/  FMUL R150, R150, R2 ;  /* 0x0000000296967220 */ /* 0x000fe20000400000 */
[----:B------:R-:W-:Y:S02]  /*15670*/  F2FP.F16.F32.PACK_AB R148, RZ, R148 ;  /* 0x00000094ff94723e */ /* 0x000fe400000000ff */
[----:B------:R-:W-:Y:S01]  /*15680*/  F2FP.F16.F32.PACK_AB R149, RZ, R149 ;  /* 0x00000095ff95723e */ /* 0x000fe200000000ff */
[----:B------:R-:W-:Y:S01]  /*15690*/  FMUL R151, R151, R2 ;  /* 0x0000000297977220 */ /* 0x000fe20000400000 */
[----:B------:R-:W-:Y:S01]  /*156a0*/  @P2 STG.E.U16 desc[UR40][R4.64+0x1e2], R145 ;  /* 0x0001e29104002986 */ /* 0x000fe2000c101528 */
[----:B------:R-:W-:-:S03]  /*156b0*/  F2FP.F16.F32.PACK_AB R150, RZ, R150 ;  /* 0x00000096ff96723e */ /* 0x000fc600000000ff */
[----:B------:R-:W-:Y:S01]  /*156c0*/  @P5 STG.E.U16 desc[UR40][R6.64+0x1e0], R146 ;  /* 0x0001e09206005986 */ /* 0x000fe2000c101528 */
[----:B------:R-:W-:-:S03]  /*156d0*/  F2FP.F16.F32.PACK_AB R151, RZ, R151 ;  /* 0x00000097ff97723e */ /* 0x000fc600000000ff */
[----:B------:R-:W-:Y:S04]  /*156e0*/  @P4 STG.E.U16 desc[UR40][R6.64+0x1e2], R147 ;  /* 0x0001e29306004986 */ /* 0x000fe8000c101528 */
[----:B------:R-:W-:Y:S04]  /*156f0*/  @P3 STG.E.U16 desc[UR40][R4.64+0x1f0], R148 ;  /* 0x0001f09404003986 */ /* 0x000fe8000c101528 */
[----:B------:R0:W-:Y:S02]  /*15700*/  @P1 STG.E.U16 desc[UR40][R4.64+0x1f2], R149 ;  /* 0x0001f29504001986 */ /* 0x0001e4000c101528 */
[----:B0-----:R-:W-:-:S02]  /*15710*/  @P6 IMAD.MOV.U32 R4, RZ, RZ, R6 ;  /* 0x000000ffff046224 */ /* 0x001fc400078e0006 */
[----:B------:R-:W-:-:S05]  /*15720*/  @P6 IMAD.MOV.U32 R5, RZ, RZ, R7 ;  /* 0x000000ffff056224 */ /* 0x000fca00078e0007 */
[----:B------:R0:W-:Y:S04]  /*15730*/  @P6 STG.E.U16 desc[UR40][R4.64+0x1f0], R150 ;  /* 0x0001f09604006986 */ /* 0x0001e8000c101528 */
[----:B------:R0:W-:Y:S02]  /*15740*/  @P0 STG.E.U16 desc[UR40][R6.64+0x1f2], R151 ;  /* 0x0001f29706000986 */ /* 0x0001e4000c101528 */
.L_x_536:
[----:B------:R-:W-:Y:S05]  /*15750*/  BSYNC B0 ;  /* 0x0000000000007941 */ /* 0x000fea0003800000 */
.L_x_28:
[----:B0-----:R-:W2:Y:S04]  /*15760*/  LDL.LU R5, [R1+0x200] ;  /* 0x0002000001057983 */ /* 0x001ea80000300800 */
[----:B------:R-:W2:Y:S01]  /*15770*/  LDL.LU R4, [R1+0x204] ;  /* 0x0002040001047983 */ /* 0x000ea20000300800 */
[----:B------:R-:W-:Y:S01]  /*15780*/  ULDC UR4, c[0x0][0xc] ;  /* 0x0000030000047ab9 */ /* 0x000fe20000000800 */
[----:B------:R-:W-:Y:S01]  /*15790*/  ULDC UR5, c[0x0][0x10] ;  /* 0x0000040000057ab9 */ /* 0x000fe20000000800 */
[----:B-----5:R-:W2:Y:S01]  /*157a0*/  LDC R3, c[0x0][0x14] ;  /* 0x00000500ff037b82 */ /* 0x020ea20000000800 */
[----:B------:R-:W-:Y:S01]  /*157b0*/  UIMAD.WIDE.U32 UR4, UR4, UR5, URZ ;  /* 0x00000005040472a5 */ /* 0x000fe2000f8e003f */
[----:B----4-:R-:W-:Y:S01]  /*157c0*/  PRMT R0, RZ, 0x7610, R0 ;  /* 0x00007610ff007816 */ /* 0x010fe20000000000 */
[----:B------:R-:W-:Y:S01]  /*157d0*/  UMOV UR43, 0xffffffff ;  /* 0xffffffff002b7882 */ /* 0x000fe20000000000 */
[----:B------:R-:W-:-:S03]  /*157e0*/  UMOV UR44, 0xffffffff ;  /* 0xffffffff002c7882 */ /* 0x000fc60000000000 */
[----:B--2---:R-:W-:-:S04]  /*157f0*/  IMAD.WIDE.U32 R4, R3, UR4, R4 ;  /* 0x0000000403047c25 */ /* 0x004fc8000f8e0004 */
[----:B------:R-:W-:Y:S01]  /*15800*/  IMAD R3, R3, UR5, RZ ;  /* 0x0000000503037c24 */ /* 0x000fe2000f8e02ff */
[----:B------:R-:W-:Y:S01]  /*15810*/  MOV R7, R4 ;  /* 0x0000000400077202 */ /* 0x000fe20000000f00 */
[----:B------:R-:W-:Y:S02]  /*15820*/  ULDC.64 UR4, c[0x0][0x650] ;  /* 0x0001940000047ab9 */ /* 0x000fe40000000a00 */
[----:B------:R-:W-:Y:S01]  /*15830*/  IMAD.IADD R6, R5, 0x1, R3 ;  /* 0x0000000105067824 */ /* 0x000fe200078e0203 */
[----:B------:R-:W-:-:S04]  /*15840*/  ISETP.GE.U32.AND P0, PT, R4, UR4, PT ;  /* 0x0000000404007c0c */ /* 0x000fc8000bf06070 */
[----:B------:R0:W-:Y:S01]  /*15850*/  STL [R1+0x200], R6 ;  /* 0x0002000601007387 */ /* 0x0001e20000100800 */
[----:B------:R-:W-:-:S03]  /*15860*/  ISETP.GE.U32.AND.EX P0, PT, R6, UR5, PT, P0 ;  /* 0x0000000506007c0c */ /* 0x000fc6000bf06100 */
[----:B------:R0:W-:Y:S10]  /*15870*/  STL [R1+0x204], R7 ;  /* 0x0002040701007387 */ /* 0x0001f40000100800 */
[----:B0-----:R-:W-:Y:S05]  /*15880*/  @P0 BRA `(.L_x_537) ;  /* 0x0000000400880947 */ /* 0x001fea0003800000 */
[----:B------:R-:W0:Y:S01]  /*15890*/  S2UR UR6, SR_CTAID.X ;  /* 0x00000000000679c3 */ /* 0x000e220000002500 */
[----:B------:R-:W-:Y:S01]  /*158a0*/  ULDC.64 UR12, c[0x0][0x628] ;  /* 0x00018a00000c7ab9 */ /* 0x000fe20000000a00 */
[----:B------:R-:W-:Y:S01]  /*158b0*/  ULDC UR4, c[0x0][0x150] ;  /* 0x0000540000047ab9 */ /* 0x000fe20000000800 */
[----:B------:R-:W-:Y:S01]  /*158c0*/  ISETP.NE.U32.AND P0, PT, RZ, UR12, PT ;  /* 0x0000000cff007c0c */ /* 0x000fe2000bf05070 */
[----:B------:R-:W-:Y:S01]  /*158d0*/  ULDC UR15, c[0x0][0x630] ;  /* 0x00018c00000f7ab9 */ /* 0x000fe20000000800 */
[C---:B------:R-:W-:Y:S01]  /*158e0*/  R2UR UR16, R7.reuse ;  /* 0x00000000071072ca */ /* 0x040fe200000e0000 */
[----:B------:R-:W-:Y:S01]  /*158f0*/  ULDC UR19, c[0x0][0x154] ;  /* 0x0000550000137ab9 */ /* 0x000fe20000000800 */
[----:B------:R-:W-:Y:S01]  /*15900*/  ISETP.NE.AND.EX P0, PT, RZ, UR13, PT, P0 ;  /* 0x0000000dff007c0c */ /* 0x000fe2000bf05300 */
[----:B------:R-:W2:Y:S01]  /*15910*/  S2UR UR18, SR_CTAID.Y ;  /* 0x00000000001279c3 */ /* 0x000ea20000002600 */
[----:B------:R-:W-:Y:S02]  /*15920*/  R2UR UR17, R6 ;  /* 0x00000000061172ca */ /* 0x000fe400000e0000 */
[----:B------:R-:W-:-:S02]  /*15930*/  R2UR UR10, R7 ;  /* 0x00000000070a72ca */ /* 0x000fc400000e0000 */
[----:B------:R-:W-:Y:S02]  /*15940*/  R2UR UR11, R6 ;  /* 0x00000000060b72ca */ /* 0x000fe400000e0000 */
[----:B0-----:R-:W-:-:S05]  /*15950*/  I2FP.F32.U32 R0, UR6 ;  /* 0x0000000600007c45 */ /* 0x001fca0008201000 */
[----:B------:R-:W-:-:S04]  /*15960*/  FMUL R0, R0, UR4 ;  /* 0x0000000400007c20 */ /* 0x000fc80008400000 */
[----:B------:R0:W4:Y:S01]  /*15970*/  F2I.U32.TRUNC.NTZ R3, R0 ;  /* 0x0000000000037305 */ /* 0x000122000020f000 */
[----:B--2---:R-:W-:Y:S05]  /*15980*/  @!P0 BRA `(.L_x_538) ;  /* 0x0000000000308947 */ /* 0x004fea0003800000 */
        /* <DEDUP_REMOVED lines=12> */
.L_x_538:
[----:B------:R-:W-:Y:S01]  /*15a50*/  USHF.R.U64 UR44, UR10, UR15, UR11 ;  /* 0x0000000f0a2c7299 */ /* 0x000fe2000800120b */
[----:B0-----:R-:W-:Y:S01]  /*15a60*/  I2FP.F32.U32 R0, UR18 ;  /* 0x0000001200007c45 */ /* 0x001fe20008201000 */
[----:B------:R-:W-:Y:S02]  /*15a70*/  USHF.R.U32.HI UR4, URZ, UR15, UR11 ;  /* 0x0000000f3f047299 */ /* 0x000fe4000801160b */
        /* <DEDUP_REMOVED lines=8> */
[----:B------:R-:W-:Y:S01]  /*15b00*/  UIMAD.WIDE.U32 UR8, UR10, UR12, UR8 ;  /* 0x0000000c0a0872a5 */ /* 0x000fe2000f8e0008 */
[----:B----4-:R-:W-:Y:S01]  /*15b10*/  R2UR UR12, R3 ;  /* 0x00000000030c72ca */ /* 0x010fe200000e0000 */
[----:B------:R-:W-:Y:S01]  /*15b20*/  UIMAD UR10, UR10, UR13, UR4 ;  /* 0x0000000d0a0a72a4 */ /* 0x000fe2000f8e0204 */
[----:B------:R-:W-:Y:S01]  /*15b30*/  ULDC UR11, c[0x0][0x618] ;  /* 0x00018600000b7ab9 */ /* 0x000fe20000000800 */
[----:B------:R-:W-:Y:S02]  /*15b40*/  ULDC UR21, c[0x0][0x658] ;  /* 0x0001960000157ab9 */ /* 0x000fe40000000800 */
[----:B------:R-:W-:Y:S01]  /*15b50*/  UIADD3 UR9, UR9, UR10, URZ ;  /* 0x0000000a09097290 */ /* 0x000fe2000fffe03f */
[----:B------:R-:W-:Y:S01]  /*15b60*/  UMOV UR15, 0xffffffff ;  /* 0xffffffff000f7882 */ /* 0x000fe20000000000 */
[----:B------:R-:W-:Y:S01]  /*15b70*/  ULDC.64 UR4, c[0x0][0x640] ;  /* 0x0001900000047ab9 */ /* 0x000fe20000000a00 */
[----:B------:R-:W-:Y:S01]  /*15b80*/  USHF.L.U32 UR15, UR15, UR21, URZ ;  /* 0x000000150f0f7299 */ /* 0x000fe2000800063f */
[----:B------:R-:W-:Y:S01]  /*15b90*/  ISETP.NE.U32.AND P0, PT, RZ, UR4, PT ;  /* 0x00000004ff007c0c */ /* 0x000fe2000bf05070 */
[----:B------:R-:W-:-:S02]  /*15ba0*/  USHF.R.U64 UR16, UR8, UR11, UR9 ;  /* 0x0000000b08107299 */ /* 0x000fc40008001209 */
[----:B------:R-:W-:Y:S01]  /*15bb0*/  USHF.R.U32.HI UR8, URZ, UR11, UR9 ;  /* 0x0000000b3f087299 */ /* 0x000fe20008011609 */
[----:B0-----:R-:W-:Y:S01]  /*15bc0*/  R2UR UR14, R0 ;  /* 0x00000000000e72ca */ /* 0x001fe200000e0000 */
[----:B------:R-:W-:Y:S01]  /*15bd0*/  ULDC UR17, c[0x0][0x608] ;  /* 0x0001820000117ab9 */ /* 0x000fe20000000800 */
[----:B------:R-:W-:Y:S01]  /*15be0*/  ULOP3.LUT UR42, URZ, UR15, URZ, 0x33, !UPT ;  /* 0x0000000f3f2a7292 */ /* 0x000fe2000f8e333f */
[----:B------:R-:W-:Y:S01]  /*15bf0*/  ISETP.NE.AND.EX P0, PT, RZ, UR5, PT, P0 ;  /* 0x00000005ff007c0c */ /* 0x000fe2000bf05300 */
[----:B------:R-:W-:Y:S02]  /*15c00*/  USHF.R.U64 UR15, UR16, UR17, UR8 ;  /* 0x00000011100f7299 */ /* 0x000fe40008001208 */
[----:B------:R-:W-:Y:S02]  /*15c10*/  USHF.R.U32.HI UR8, URZ, UR17, UR8 ;  /* 0x000000113f087299 */ /* 0x000fe40008011608 */
[----:B------:R-:W-:Y:S02]  /*15c20*/  UIADD3 UR12, -UR12, URZ, URZ ;  /* 0x0000003f0c0c7290 */ /* 0x000fe4000fffe13f */
[----:B------:R-:W-:Y:S01]  /*15c30*/  USHF.R.U64 UR17, UR15, UR21, UR8 ;  /* 0x000000150f117299 */ /* 0x000fe20008001208 */
[----:B------:R-:W-:Y:S01]  /*15c40*/  UMOV UR19, 0x1 ;  /* 0x0000000100137882 */ /* 0x000fe20000000000 */
[----:B------:R-:W-:Y:S01]  /*15c50*/  ULDC UR13, c[0x0][0x144] ;  /* 0x00005100000d7ab9 */ /* 0x000fe20000000800 */
[----:B------:R-:W-:Y:S01]  /*15c60*/  ULDC UR7, c[0x0][0x600] ;  /* 0x0001800000077ab9 */ /* 0x000fe20000000800 */
[----:B------:R-:W-:-:S02]  /*15c70*/  USHF.L.U32 UR24, UR19, UR21, URZ ;  /* 0x0000001513187299 */ /* 0x000fc4000800063f */
[----:B------:R-:W-:Y:S02]  /*15c80*/  USHF.R.U32.HI UR8, URZ, UR21, UR8 ;  /* 0x000000153f087299 */ /* 0x000fe40008011608 */
[----:B------:R-:W-:Y:S02]  /*15c90*/  UIMAD UR21, UR13, UR12, UR6 ;  /* 0x0000000c0d1572a4 */ /* 0x000fe4000f8e0206 */
[----:B------:R-:W-:Y:S02]  /*15ca0*/  UIADD3 UR20, UR7, -0x1, URZ ;  /* 0xffffffff07147890 */ /* 0x000fe4000fffe03f */
[----:B------:R-:W-:Y:S01]  /*15cb0*/  UIADD3 UR19, -UR14, URZ, URZ ;  /* 0x0000003f0e137290 */ /* 0x000fe2000fffe13f */
        /* <DEDUP_REMOVED lines=17> */
.L_x_539:
[----:B------:R-:W-:Y:S01]  /*15dd0*/  UISETP.NE.AND UP0, UPT, UR38, URZ, UPT ;  /* 0x0000003f2600728c */ /* 0x000fe2000bf05270 */
[----:B------:R-:W-:Y:S01]  /*15de0*/  IMAD.MOV.U32 R0, RZ, RZ, 0x1 ;  /* 0x00000001ff007424 */ /* 0x000fe200078e00ff */
[----:B------:R-:W-:Y:S02]  /*15df0*/  USHF.R.U64 UR4, UR6, UR22, UR8 ;  /* 0x0000001606047299 */ /* 0x000fe40008001208 */
[----:B------:R-:W-:Y:S02]  /*15e00*/  ULOP3.LUT UR42, UR15, UR42, URZ, 0xc0, !UPT ;  /* 0x0000002a0f2a7292 */ /* 0x000fe4000f8ec03f */
[----:B------:R-:W-:Y:S02]  /*15e10*/  UIADD3 UR5, -UR4, URZ, URZ ;  /* 0x0000003f04057290 */ /* 0x000fe4000fffe13f */
[----:B------:R-:W-:Y:S02]  /*15e20*/  UIMAD UR42, UR24, UR4, UR42 ;  /* 0x00000004182a72a4 */ /* 0x000fe4000f8e022a */
[----:B------:R-:W-:-:S02]  /*15e30*/  ULOP3.LUT UR16, UR16, UR20, URZ, 0xc0, !UPT ;  /* 0x0000001410107292 */ /* 0x000fc4000f8ec03f */
[----:B------:R-:W-:Y:S02]  /*15e40*/  @UP0 UIMAD UR21, UR25, UR19, UR18 ;  /* 0x00000013191502a4 */ /* 0x000fe4000f8e0212 */
[----:B------:R-:W-:-:S03]  /*15e50*/  UIMAD UR4, UR5, UR23, UR17 ;  /* 0x00000017050472a4 */ /* 0x000fc6000f8e0211 */
[----:B------:R-:W-:Y:S01]  /*15e60*/  ULDC UR5, c[0x0][0x610] ;  /* 0x0001840000057ab9 */ /* 0x000fe20000000800 */
[----:B------:R-:W-:Y:S02]  /*15e70*/  UIMAD UR4, UR4, UR7, UR16 ;  /* 0x00000007040472a4 */ /* 0x000fe4000f8e0210 */
[----:B------:R-:W-:-:S04]  /*15e80*/  UIMAD UR42, UR42, UR5, UR21 ;  /* 0x000000052a2a72a4 */ /* 0x000fc8000f8e0215 */
[----:B------:R-:W-:Y:S02]  /*15e90*/  USEL UR43, UR4, UR42, !UP0 ;  /* 0x0000002a042b7287 */ /* 0x000fe4000c000000 */
[----:B------:R-:W-:-:S12]  /*15ea0*/  USEL UR42, UR42, UR4, !UP0 ;  /* 0x000000042a2a7287 */ /* 0x000fd8000c000000 */
.L_x_537:
[----:B------:R-:W-:-:S13]  /*15eb0*/  LOP3.LUT P0, RZ, R0, 0xff, RZ, 0xc0, !PT ;  /* 0x000000ff00ff7812 */ /* 0x000fda000780c0ff */
[----:B------:R-:W-:Y:S05]  /*15ec0*/  @P0 BRA `(.L_x_540) ;  /* 0xfffffeb000a80947 */ /* 0x000fea000383ffff */
[----:B------:R-:W-:Y:S05]  /*15ed0*/  EXIT ;  /* 0x000000000000794d */ /* 0x000fea0003800000 */
.L_x_3:
[----:B------:R-:W2:Y:S01]  /*15ee0*/  LDL R5, [R1+0x204] ;  /* 0x0002040001057983 */ /* 0x000ea20000100800 */
[----:B------:R-:W-:-:S03]  /*15ef0*/  ULDC.64 UR8, c[0x0][0x650] ;  /* 0x0001940000087ab9 */ /* 0x000fc60000000a00 */
[----:B------:R-:W3:Y:S01]  /*15f00*/  LDL R4, [R1+0x200] ;  /* 0x0002000001047983 */ /* 0x000ee20000100800 */
[----:B------:R-:W-:Y:S01]  /*15f10*/  PRMT R0, RZ, 0x7610, R0 ;  /* 0x00007610ff007816 */ /* 0x000fe20000000000 */
[----:B------:R-:W-:Y:S02]  /*15f20*/  IMAD.MOV.U32 R2, RZ, RZ, -0x1 ;  /* 0xffffffffff027424 */ /* 0x000fe400078e00ff */
[----:B------:R-:W-:Y:S02]  /*15f30*/  IMAD.MOV.U32 R3, RZ, RZ, -0x1 ;  /* 0xffffffffff037424 */ /* 0x000fe400078e00ff */
[----:B------:R-:W-:Y:S01]  /*15f40*/  IMAD.MOV.U32 R9, RZ, RZ, -0x1 ;  /* 0xffffffffff097424 */ /* 0x000fe200078e00ff */
[----:B--2---:R-:W-:-:S04]  /*15f50*/  ISETP.GE.U32.AND P0, PT, R5, UR8, PT ;  /* 0x0000000805007c0c */ /* 0x004fc8000bf06070 */
[----:B---3--:R-:W-:-:S13]  /*15f60*/  ISETP.GE.U32.AND.EX P0, PT, R4, UR9, PT, P0 ;  /* 0x0000000904007c0c */ /* 0x008fda000bf06100 */
[----:B------:R-:W-:Y:S05]  /*15f70*/  @P0 BRA `(.L_x_541) ;  /* 0x00000004008c0947 */ /* 0x000fea0003800000 */
[----:B------:R-:W-:Y:S01]  /*15f80*/  I2FP.F32.U32 R0, UR4 ;  /* 0x0000000400007c45 */ /* 0x000fe20008201000 */
[----:B0-----:R-:W-:Y:S01]  /*15f90*/  ULDC.64 UR16, c[0x0][0x628] ;  /* 0x00018a0000107ab9 */ /* 0x001fe20000000a00 */
        /* <DEDUP_REMOVED lines=24> */
.L_x_542:
        /* <DEDUP_REMOVED lines=24> */
[----:B------:R-:W-:Y:S01]  /*162a0*/  UMOV UR19, 0x1 ;  /* 0x0000000100137882 */ /* 0x000fe20000000000 */
[----:B------:R-:W-:Y:S01]  /*162b0*/  ULDC UR20, c[0x0][0x608] ;  /* 0x0001820000147ab9 */ /* 0x000fe20000000800 */
[----:B------:R-:W-:Y:S01]  /*162c0*/  USHF.L.U32 UR26, UR19, UR23, URZ ;  /* 0x00000017131a7299 */ /* 0x000fe2000800063f */
[----:B------:R-:W-:Y:S01]  /*162d0*/  ISETP.NE.AND.EX P0, PT, RZ, UR9, PT, P0 ;  /* 0x00000009ff007c0c */ /* 0x000fe2000bf05300 */
[----:B------:R-:W-:Y:S02]  /*162e0*/  USHF.R.U64 UR19, UR18, UR20, UR11 ;  /* 0x0000001412137299 */ /* 0x000fe4000800120b */
[----:B------:R-:W-:Y:S02]  /*162f0*/  USHF.R.U32.HI UR11, URZ, UR20, UR11 ;  /* 0x000000143f0b7299 */ /* 0x000fe4000801160b */
[----:B------:R-:W-:-:S02]  /*16300*/  UIADD3 UR15, -UR15, URZ, URZ ;  /* 0x0000003f0f0f7290 */ /* 0x000fc4000fffe13f */
[----:B------:R-:W-:Y:S01]  /*16310*/  USHF.R.U64 UR20, UR19, UR23, UR11 ;  /* 0x0000001713147299 */ /* 0x000fe2000800120b */
[----:B------:R-:W-:Y:S01]  /*16320*/  ULDC UR16, c[0x0][0x144] ;  /* 0x0000510000107ab9 */ /* 0x000fe20000000800 */
[----:B------:R-:W-:Y:S01]  /*16330*/  ULDC UR6, c[0x0][0x600] ;  /* 0x0001800000067ab9 */ /* 0x000fe20000000800 */
[----:B------:R-:W-:Y:S02]  /*16340*/  USHF.R.U32.HI UR11, URZ, UR23, UR11 ;  /* 0x000000173f0b7299 */ /* 0x000fe4000801160b */
[----:B------:R-:W-:Y:S02]  /*16350*/  UIMAD UR23, UR16, UR15, UR4 ;  /* 0x0000000f101772a4 */ /* 0x000fe4000f8e0204 */
[----:B------:R-:W-:Y:S02]  /*16360*/  UIADD3 UR22, UR6, -0x1, URZ ;  /* 0xffffffff06167890 */ /* 0x000fe4000fffe03f */
[----:B------:R-:W-:Y:S02]  /*16370*/  ULOP3.LUT UR27, URZ, UR13, URZ, 0x33, !UPT ;  /* 0x0000000d3f1b7292 */ /* 0x000fe4000f8e333f */
        /* <DEDUP_REMOVED lines=18> */
.L_x_543:
[----:B------:R-:W-:Y:S01]  /*164a0*/  UISETP.NE.AND UP0, UPT, UR38, URZ, UPT ;  /* 0x0000003f2600728c */ /* 0x000fe2000bf05270 */
[----:B------:R-:W-:Y:S01]  /*164b0*/  MOV R0, 0x1 ;  /* 0x0000000100007802 */ /* 0x000fe20000000f00 */
[----:B------:R-:W-:Y:S01]  /*164c0*/  USHF.R.U64 UR8, UR4, UR24, UR11 ;  /* 0x0000001804087299 */ /* 0x000fe2000800120b */
[----:B------:R-:W-:Y:S01]  /*164d0*/  IMAD.U32 R9, RZ, RZ, UR5 ;  /* 0x00000005ff097e24 */ /* 0x000fe2000f8e00ff */
[----:B------:R-:W-:Y:S02]  /*164e0*/  ULOP3.LUT UR4, UR19, UR27, URZ, 0xc0, !UPT ;  /* 0x0000001b13047292 */ /* 0x000fe4000f8ec03f */
[----:B------:R-:W-:Y:S02]  /*164f0*/  ULOP3.LUT UR18, UR18, UR22, URZ, 0xc0, !UPT ;  /* 0x0000001612127292 */ /* 0x000fe4000f8ec03f */
[----:B------:R-:W-:-:S03]  /*16500*/  UIMAD UR4, UR26, UR8, UR4 ;  /* 0x000000081a0472a4 */ /* 0x000fc6000f8e0204 */
[----:B------:R-:W-:Y:S02]  /*16510*/  @UP0 UIMAD UR23, UR28, UR21, UR7 ;  /* 0x000000151c1702a4 */ /* 0x000fe4000f8e0207 */
[----:B------:R-:W-:-:S03]  /*16520*/  UIADD3 UR7, -UR8, URZ, URZ ;  /* 0x0000003f08077290 */ /* 0x000fc6000fffe13f */
[----:B------:R-:W-:Y:S01]  /*16530*/  ULDC UR8, c[0x0][0x610] ;  /* 0x0001840000087ab9 */ /* 0x000fe20000000800 */
[----:B------:R-:W-:Y:S02]  /*16540*/  UIMAD UR7, UR7, UR25, UR20 ;  /* 0x00000019070772a4 */ /* 0x000fe4000f8e0214 */
[----:B------:R-:W-:Y:S02]  /*16550*/  UIMAD UR4, UR4, UR8, UR23 ;  /* 0x00000008040472a4 */ /* 0x000fe4000f8e0217 */
[----:B------:R-:W-:-:S04]  /*16560*/  UIMAD UR7, UR7, UR6, UR18 ;  /* 0x00000006070772a4 */ /* 0x000fc8000f8e0212 */
[----:B------:R-:W-:Y:S02]  /*16570*/  USEL UR6, UR7, UR4, !UP0 ;  /* 0x0000000407067287 */ /* 0x000fe4000c000000 */
[----:B------:R-:W-:-:S04]  /*16580*/  USEL UR4, UR4, UR7, !UP0 ;  /* 0x0000000704047287 */ /* 0x000fc8000c000000 */
[----:B------:R-:W-:Y:S02]  /*16590*/  IMAD.U32 R3, RZ, RZ, UR6 ;  /* 0x00000006ff037e24 */ /* 0x000fe4000f8e00ff */
[----:B------:R-:W-:-:S07]  /*165a0*/  IMAD.U32 R2, RZ, RZ, UR4 ;  /* 0x00000004ff027e24 */ /* 0x000fce000f8e00ff */
.L_x_541:
[----:B------:R-:W-:-:S08]  /*165b0*/  NOP ;  /* 0x0000000000007918 */ /* 0x000fd00000000000 */
[----:B0-----:R-:W0:-:S00]  /*165c0*/  USETMAXREG.DEALLOC.CTAPOOL 0x18 ;  /* 0x00000018000079c8 */ /* 0x001e0000080e0500 */
[----:B------:R-:W-:-:S13]  /*165d0*/  ISETP.NE.AND P0, PT, RZ, UR10, PT ;  /* 0x0000000aff007c0c */ /* 0x000fda000bf05270 */
[----:B------:R-:W-:Y:S05]  /*165e0*/  @P0 EXIT ;  /* 0x000000000000094d */ /* 0x000fea0003800000 */
[----:B0-----:R-:W-:Y:S01]  /*165f0*/  LOP3.LUT P0, RZ, R0, 0xff, RZ, 0xc0, !PT ;  /* 0x000000ff00ff7812 */ /* 0x001fe2000780c0ff */
[----:B------:R-:W-:Y:S01]  /*16600*/  IMAD.MOV.U32 R0, RZ, RZ, 0x1 ;  /* 0x00000001ff007424 */ /* 0x000fe200078e00ff */
[----:B------:R-:W-:-:S11]  /*16610*/  MOV R6, RZ ;  /* 0x000000ff00067202 */ /* 0x000fd60000000f00 */
[----:B------:R-:W-:Y:S05]  /*16620*/  @!P0 BRA `(.L_x_544) ;  /* 0x0000000c00c08947 */ /* 0x000fea0003800000 */
[----:B------:R-:W0:Y:S01]  /*16630*/  S2R R4, SR_TID.X ;  /* 0x0000000000047919 */ /* 0x000e220000002100 */
[----:B------:R-:W-:Y:S01]  /*16640*/  ULDC UR4, c[0x0][0x28c] ;  /* 0x0000a30000047ab9 */ /* 0x000fe20000000800 */
[----:B------:R-:W-:Y:S01]  /*16650*/  ULDC UR5, c[0x0][0x600] ;  /* 0x0001800000057ab9 */ /* 0x000fe20000000800 */
[----:B------:R-:W-:Y:S01]  /*16660*/  UIADD3 UR9, UR4, 0x1f, URZ ;  /* 0x0000001f04097890 */ /* 0x000fe2000fffe03f */
[----:B------:R-:W-:Y:S01]  /*16670*/  BSSY B0, `(.L_x_544) ;  /* 0x00000eb000007945 */ /* 0x000fe20003800000 */
[----:B------:R-:W-:Y:S01]  /*16680*/  ULDC UR7, c[0x0][0x658] ;  /* 0x0001960000077ab9 */ /* 0x000fe20000000800 */
[----:B------:R-:W-:Y:S01]  /*16690*/  UMOV UR8, 0xffffffff ;  /* 0xffffffff00087882 */ /* 0x000fe20000000000 */
[----:B------:R-:W-:Y:S01]  /*166a0*/  UMOV UR10, 0x1 ;  /* 0x00000001000a7882 */ /* 0x000fe20000000000 */
[----:B------:R-:W-:Y:S01]  /*166b0*/  UIADD3 UR4, UR5, -0x1, URZ ;  /* 0xffffffff05047890 */ /* 0x000fe2000fffe03f */
[----:B------:R-:W-:Y:S01]  /*166c0*/  IMAD.MOV.U32 R8, RZ, RZ, 0x1 ;  /* 0x00000001ff087424 */ /* 0x000fe200078e00ff */
[----:B------:R-:W-:Y:S01]  /*166d0*/  USHF.L.U32 UR8, UR8, UR7, URZ ;  /* 0x0000000708087299 */ /* 0x000fe2000800063f */
[----:B------:R-:W-:Y:S01]  /*166e0*/  IMAD.MOV.U32 R0, RZ, RZ, 0x1 ;  /* 0x00000001ff007424 */ /* 0x000fe200078e00ff */
[----:B------:R-:W-:Y:S01]  /*166f0*/  USHF.L.U32 UR5, UR10, UR7, URZ ;  /* 0x000000070a057299 */ /* 0x000fe2000800063f */
[----:B------:R-:W-:Y:S01]  /*16700*/  IMAD.MOV.U32 R6, RZ, RZ, RZ ;  /* 0x000000ffff067224 */ /* 0x000fe200078e00ff */
[----:B------:R-:W-:Y:S01]  /*16710*/  USHF.R.S32.HI UR10, URZ, 0x1f, UR9 ;  /* 0x0000001f3f0a7899 */ /* 0x000fe20008011409 */
[----:B------:R-:W-:Y:S01]  /*16720*/  ULDC UR6, c[0x0][0xc] ;  /* 0x0000030000067ab9 */ /* 0x000fe20000000800 */
[----:B------:R-:W-:-:S02]  /*16730*/  ULDC UR7, c[0x0][0x10] ;  /* 0x0000040000077ab9 */ /* 0x000fc40000000800 */
[----:B------:R-:W-:Y:S02]  /*16740*/  ULEA.HI UR10, UR10, UR9, URZ, 0x5 ;  /* 0x000000090a0a7291 */ /* 0x000fe4000f8f283f */
[----:B------:R-:W-:Y:S02]  /*16750*/  UIMAD.WIDE.U32 UR6, UR6, UR7, URZ ;  /* 0x00000007060672a5 */ /* 0x000fe4000f8e003f */
[----:B------:R-:W-:Y:S02]  /*16760*/  ULOP3.LUT UR13, URZ, UR8, URZ, 0x33, !UPT ;  /* 0x000000083f0d7292 */ /* 0x000fe4000f8e333f */
[----:B------:R-:W-:Y:S01]  /*16770*/  USHF.R.S32.HI UR14, URZ, 0x5, UR10 ;  /* 0x000000053f0e7899 */ /* 0x000fe2000801140a */
[----:B------:R-:W-:Y:S01]  /*16780*/  ULDC UR8, c[0x0][0x14] ;  /* 0x0000050000087ab9 */ /* 0x000fe20000000800 */
[----:B------:R-:W-:Y:S02]  /*16790*/  ULOP3.LUT UR21, UR37, 0x2, URZ, 0xfc, !UPT ;  /* 0x0000000225157892 */ /* 0x000fe4000f8efc3f */
[----:B------:R-:W-:-:S02]  /*167a0*/  UIMAD.WIDE.U32 UR30, UR6, UR8, URZ ;  /* 0x00000008061e72a5 */ /* 0x000fc4000f8e003f */
[----:B------:R-:W-:Y:S01]  /*167b0*/  UIMAD UR15, UR7, UR8, URZ ;  /* 0x00000008070f72a4 */ /* 0x000fe2000f8e023f */
[C---:B0-----:R-:W-:Y:S01]  /*167c0*/  LOP3.LUT P2, RZ, R4.reuse, 0x7f, RZ, 0xc0, !PT ;  /* 0x0000007f04ff7812 */ /* 0x041fe2000784c0ff */
[----:B------:R-:W-:Y:S01]  /*167d0*/  UIADD3 UR29, UR14, 0x1, URZ ;  /* 0x000000010e1d7890 */ /* 0x000fe2000fffe03f */
[----:B------:R-:W-:Y:S01]  /*167e0*/  LOP3.LUT P0, RZ, R4, 0x1f, RZ, 0xc0, !PT ;  /* 0x0000001f04ff7812 */ /* 0x000fe2000780c0ff */
[----:B------:R-:W-:Y:S01]  /*167f0*/  UIADD3 UR15, UR31, UR15, URZ ;  /* 0x0000000f1f0f7290 */ /* 0x000fe2000fffe03f */
[----:B------:R-:W-:Y:S02]  /*16800*/  ULDC.64 UR46, c[0x0][0x198] ;  /* 0x00006600002e7ab9 */ /* 0x000fe40000000a00 */
[----:B------:R-:W-:-:S13]  /*16810*/  PLOP3.LUT P0, PT, P0, P2, PT, 0x8a, 0x0 ;  /* 0x000000000000781c */ /* 0x000fda0000705172 */
.L_x_556:
[----:B------:R-:W-:-:S03]  /*16820*/  UMOV UR6, 0xffffffff ;  /* 0xffffffff00067882 */ /* 0x000fc60000000000 */
[----:B------:R-:W-:Y:S05]  /*16830*/  BRA.DIV UR6, `(.L_x_545) ;  /* 0x0000001206987947 */ /* 0x000fea000b800000 */
[----:B------:R-:W-:-:S13]  /*16840*/  ELECT P6, URZ, PT ;  /* 0x00000000003f782f */ /* 0x000fda00038c0000 */
.L_x_570:
[----:B------:R-:W-:Y:S04]  /*16850*/  BSSY B1, `(.L_x_546) ;  /* 0x000004d000017945 */ /* 0x000fe80003800000 */
[----:B------:R-:W-:Y:S05]  /*16860*/  @!P6 BRA `(.L_x_547) ;  /* 0x00000004002ce947 */ /* 0x000fea0003800000 */
[----:B------:R-:W0:Y:S02]  /*16870*/  LDC R4, c[0x0][0x28c] ;  /* 0x0000a300ff047b82 */ /* 0x000e240000000800 */
[----:B0-----:R-:W-:-:S13]  /*16880*/  ISETP.GE.AND P1, PT, R4, 0x1, PT ;  /* 0x000000010400780c */ /* 0x001fda0003f26270 */
[----:B------:R-:W-:Y:S05]  /*16890*/  @!P1 BRA `(.L_x_547) ;  /* 0x0000000400209947 */ /* 0x000fea0003800000 */
[----:B------:R-:W-:Y:S01]  /*168a0*/  IMAD.SHL.U32 R2, R2, 0x100, RZ ;  /* 0x0000010002027824 */ /* 0x000fe200078e00ff */
[----:B------:R-:W-:Y:S01]  /*168b0*/  SHF.L.U32 R3, R3, 0x8, RZ ;  /* 0x0000000803037819 */ /* 0x000fe200000006ff */
[----:B------:R-:W-:Y:S02]  /*168c0*/  IMAD.MOV.U32 R11, RZ, RZ, RZ ;  /* 0x000000ffff0b7224 */ /* 0x000fe400078e00ff */
[----:B------:R-:W-:Y:S01]  /*168d0*/  IMAD.U32 R12, RZ, RZ, UR29 ;  /* 0x0000001dff0c7e24 */ /* 0x000fe2000f8e00ff */
[C---:B------:R-:W-:Y:S01]  /*168e0*/  IADD3 R13, R2.reuse, 0x40, RZ ;  /* 0x00000040020d7810 */ /* 0x040fe20007ffe0ff */
[----:B------:R-:W-:Y:S02]  /*168f0*/  IMAD.MOV.U32 R4, RZ, RZ, R0 ;  /* 0x000000ffff047224 */ /* 0x000fe400078e0000 */
[----:B------:R-:W-:Y:S02]  /*16900*/  IMAD.MOV.U32 R5, RZ, RZ, R6 ;  /* 0x000000ffff057224 */ /* 0x000fe400078e0006 */
[----:B------:R-:W-:-:S02]  /*16910*/  VIADD R14, R2, 0x80 ;  /* 0x00000080020e7836 */ /* 0x000fc40000000000 */
[----:B------:R-:W-:-:S07]  /*16920*/  VIADD R15, R2, 0xc0 ;  /* 0x000000c0020f7836 */ /* 0x000fce0000000000 */
.L_x_551:
[----:B------:R-:W0:Y:S01]  /*16930*/  S2R R10, SR_CgaCtaId ;  /* 0x00000000000a7919 */ /* 0x000e220000008800 */
[----:B------:R-:W-:-:S04]  /*16940*/  MOV R7, 0x400 ;  /* 0x0000040000077802 */ /* 0x000fc80000000f00 */
[----:B0-----:R-:W-:Y:S02]  /*16950*/  LEA R16, R10, R7, 0x18 ;  /* 0x000000070a107211 */ /* 0x001fe400078ec0ff */
[----:B------:R-:W-:-:S03]  /*16960*/  SHF.L.U32 R7, R4, 0x1f, RZ ;  /* 0x0000001f04077819 */ /* 0x000fc600000006ff */
[----:B------:R-:W-:-:S04]  /*16970*/  IMAD R10, R5, 0x8, R16 ;  /* 0x00000008050a7824 */ /* 0x000fc800078e0210 */
[----:B------:R-:W0:Y:S02]  /*16980*/  SYNCS.PHASECHK.TRANS64.TRYWAIT P1, [R10+URZ+0x38], R7 ;  /* 0x000038070a0075a7 */ /* 0x000e24000802017f */
[----:B0-----:R-:W-:Y:S05]  /*16990*/  @!P1 BRA `(.L_x_548) ;  /* 0x0000001000609947 */ /* 0x001fea0003800000 */
.L_x_571:
[----:B0-----:R-:W0:Y:S01]  /*169a0*/  @!P2 LDC R7, c[0x0][0x500] ;  /* 0x00014000ff07ab82 */ /* 0x001e220000000800 */
[----:B------:R-:W-:-:S04]  /*169b0*/  UPRMT UR6, UR21, 0x9910, URZ ;  /* 0x0000991015067896 */ /* 0x000fc8000800003f */
[----:B------:R-:W-:-:S06]  /*169c0*/  UISETP.NE.AND UP0, UPT, UR6, 0x2, UPT ;  /* 0x000000020600788c */ /* 0x000fcc000bf05270 */
[----:B------:R-:W-:Y:S01]  /*169d0*/  PLOP3.LUT P1, PT, PT, PT, UP0, 0x80, 0x0 ;  /* 0x000000000000781c */ /* 0x000fe20003f2f008 */
[----:B0-----:R0:W-:-:S12]  /*169e0*/  @!P2 SYNCS.ARRIVE.TRANS64 RZ, [R10+URZ], R7 ;  /* 0x000000070affa9a7 */ /* 0x0011d8000800003f */
[----:B------:R-:W-:Y:S05]  /*169f0*/  @P1 BRA `(.L_x_549) ;  /* 0x0000000000041947 */ /* 0x000fea0003800000 */
[----:B------:R-:W-:Y:S01]  /*16a00*/  BPT.TRAP 0x1 ;  /* 0x000000040000795c */ /* 0x000fe20000300000 */
.L_x_549:
[----:B------:R-:W-:Y:S05]  /*16a10*/  @P0 BRA `(.L_x_550) ;  /* 0x0000000000040947 */ /* 0x000fea0003800000 */
[----:B------:R-:W-:Y:S01]  /*16a20*/  BPT.TRAP 0x1 ;  /* 0x000000040000795c */ /* 0x000fe20000300000 */
.L_x_550:
[----:B------:R-:W-:Y:S01]  /*16a30*/  IMAD R16, R5, 0x4000, R16 ;  /* 0x0000400005107824 */ /* 0x000fe200078e0210 */
[----:B------:R-:W-:Y:S01]  /*16a40*/  R2UR UR41, R10 ;  /* 0x000000000a2972ca */ /* 0x000fe200000e0000 */
[----:B------:R-:W-:Y:S01]  /*16a50*/  UIADD3 UR22, UP0, UR46, 0xf0, URZ ;  /* 0x000000f02e167890 */ /* 0x000fe2000ff1e03f */
[----:B------:R-:W-:Y:S01]  /*16a60*/  R2UR UR43, R11 ;  /* 0x000000000b2b72ca */ /* 0x000fe200000e0000 */
[----:B------:R-:W-:Y:S01]  /*16a70*/  VIADD R12, R12, 0xffffffff ;  /* 0xffffffff0c0c7836 */ /* 0x000fe20000000000 */
[----:B------:R-:W-:Y:S01]  /*16a80*/  R2UR UR8, R16 ;  /* 0x00000000100872ca */ /* 0x000fe200000e0000 */
[----:B------:R-:W-:Y:S01]  /*16a90*/  UIADD3 UR48, UP1, UR46, 0x1f0, URZ ;  /* 0x000001f02e307890 */ /* 0x000fe2000ff3e03f */
[----:B------:R-:W-:Y:S01]  /*16aa0*/  R2UR UR44, R9 ;  /* 0x00000000092c72ca */ /* 0x000fe200000e0000 */
[----:B------:R-:W-:Y:S01]  /*16ab0*/  UIADD3.X UR23, URZ, UR47, URZ, UP0, !UPT ;  /* 0x0000002f3f177290 */ /* 0x000fe200087fe43f */
[----:B------:R-:W-:Y:S01]  /*16ac0*/  R2UR UR42, R2 ;  /* 0x00000000022a72ca */ /* 0x000fe200000e0000 */
[----:B------:R-:W-:Y:S01]  /*16ad0*/  UIADD3.X UR49, URZ, UR47, URZ, UP1, !UPT ;  /* 0x0000002f3f317290 */ /* 0x000fe20008ffe43f */
[----:B------:R-:W-:Y:S01]  /*16ae0*/  R2UR UR34, R13 ;  /* 0x000000000d2272ca */ /* 0x000fe200000e0000 */
[----:B------:R-:W-:Y:S01]  /*16af0*/  UMOV UR6, 0x0 ;  /* 0x0000000000067882 */ /* 0x000fe20000000000 */
[----:B------:R-:W-:Y:S01]  /*16b00*/  R2UR UR26, R14 ;  /* 0x000000000e1a72ca */ /* 0x000fe200000e0000 */
[----:B------:R-:W-:Y:S01]  /*16b10*/  UMOV UR7, 0x10000000 ;  /* 0x1000000000077882 */ /* 0x000fe20000000000 */
[----:B------:R-:W-:Y:S01]  /*16b20*/  R2UR UR18, R15 ;  /* 0x000000000f1272ca */ /* 0x000fe200000e0000 */
[----:B------:R-:W-:Y:S01]  /*16b30*/  UMOV UR33, UR41 ;  /* 0x0000002900217c82 */ /* 0x000fe20008000000 */
[----:B------:R-:W-:Y:S01]  /*16b40*/  R2UR UR11, R3 ;  /* 0x00000000030b72ca */ /* 0x000fe200000e0000 */
[----:B------:R-:W-:Y:S01]  /*16b50*/  UIADD3 UR40, UR8, 0x180, URZ ;  /* 0x0000018008287890 */ /* 0x000fe2000fffe03f */
[----:B------:R-:W-:Y:S01]  /*16b60*/  ISETP.GT.AND P3, PT, R12, 0x1, PT ;  /* 0x000000010c00780c */ /* 0x000fe20003f64270 */
[----:B------:R-:W-:Y:S01]  /*16b70*/  UIADD3 UR32, UR8, 0x1180, URZ ;  /* 0x0000118008207890 */ /* 0x000fe2000fffe03f */
[----:B------:R-:W-:Y:S01]  /*16b80*/  IADD3 R5, R5, 0x1, RZ ;  /* 0x0000000105057810 */ /* 0x000fe20007ffe0ff */
[----:B------:R-:W-:Y:S01]  /*16b90*/  UIADD3 UR24, UR8, 0x2180, URZ ;  /* 0x0000218008187890 */ /* 0x000fe2000fffe03f */
[----:B------:R-:W-:Y:S01]  /*16ba0*/  VIADD R11, R11, 0x20 ;  /* 0x000000200b0b7836 */ /* 0x000fe20000000000 */
[----:B------:R-:W-:Y:S01]  /*16bb0*/  UIADD3 UR16, UR8, 0x3180, URZ ;  /* 0x0000318008107890 */ /* 0x000fe2000fffe03f */
[----:B------:R-:W-:Y:S01]  /*16bc0*/  ISETP.NE.AND P1, PT, R5, 0x7, PT ;  /* 0x000000070500780c */ /* 0x000fe20003f25270 */
[----:B------:R-:W-:Y:S01]  /*16bd0*/  UIADD3 UR8, UR8, 0x1c180, URZ ;  /* 0x0001c18008087890 */ /* 0x000fe2000fffe03f */
[----:B------:R1:W-:Y:S01]  /*16be0*/  UTMALDG.3D [UR40], [UR22], desc[UR6] ;  /* 0x00000628160075b4 */ /* 0x0003e20008011000 */
[----:B------:R-:W-:Y:S01]  /*16bf0*/  UMOV UR35, UR43 ;  /* 0x0000002b00237c82 */ /* 0x000fe20008000000 */
[----:B------:R-:W-:Y:S01]  /*16c00*/  UMOV UR36, UR44 ;  /* 0x0000002c00247c82 */ /* 0x000fe20008000000 */
[----:B------:R-:W-:Y:S01]  /*16c10*/  UMOV UR25, UR41 ;  /* 0x0000002900197c82 */ /* 0x000fe20008000000 */
[----:B------:R-:W-:Y:S01]  /*16c20*/  UMOV UR27, UR43 ;  /* 0x0000002b001b7c82 */ /* 0x000fe20008000000 */
[----:B------:R-:W-:Y:S01]  /*16c30*/  UMOV UR28, UR44 ;  /* 0x0000002c001c7c82 */ /* 0x000fe20008000000 */
[----:B------:R-:W-:Y:S01]  /*16c40*/  UMOV UR17, UR41 ;  /* 0x0000002900117c82 */ /* 0x000fe20008000000 */
[----:B------:R-:W-:Y:S01]  /*16c50*/  UMOV UR19, UR43 ;  /* 0x0000002b00137c82 */ /* 0x000fe20008000000 */
[----:B------:R1:W-:Y:S01]  /*16c60*/  UTMALDG.3D [UR32], [UR22], desc[UR6] ;  /* 0x00000620160075b4 */ /* 0x0003e20008011000 */
[----:B------:R-:W-:Y:S01]  /*16c70*/  UMOV UR20, UR44 ;  /* 0x0000002c00147c82 */ /* 0x000fe20008000000 */
[----:B------:R-:W-:Y:S01]  /*16c80*/  UMOV UR9, UR41 ;  /* 0x0000002900097c82 */ /* 0x000fe20008000000 */
[----:B------:R-:W-:Y:S01]  /*16c90*/  UMOV UR10, UR43 ;  /* 0x0000002b000a7c82 */ /* 0x000fe20008000000 */
[----:B------:R-:W-:Y:S01]  /*16ca0*/  UMOV UR12, UR44 ;  /* 0x0000002c000c7c82 */ /* 0x000fe20008000000 */
[----:B0-----:R-:W-:-:S02]  /*16cb0*/  SEL R7, RZ, 0x1, P1 ;  /* 0x00000001ff077807 */ /* 0x001fc40000800000 */
[----:B------:R-:W-:Y:S01]  /*16cc0*/  SEL R5, R5, RZ, P1 ;  /* 0x000000ff05057207 */ /* 0x000fe20000800000 */
[----:B------:R1:W-:Y:S01]  /*16cd0*/  UTMALDG.3D [UR24], [UR22], desc[UR6] ;  /* 0x00000618160075b4 */ /* 0x0003e20008011000 */
[----:B------:R-:W-:Y:S01]  /*16ce0*/  LOP3.LUT R4, R4, R7, RZ, 0x3c, !PT ;  /* 0x0000000704047212 */ /* 0x000fe200078e3cff */
[----:B------:R1:W-:Y:S01]  /*16cf0*/  UTMALDG.3D [UR16], [UR22], desc[UR6] ;  /* 0x00000610160075b4 */ /* 0x0003e20008011000 */
[----:B------:R1:W-:Y:S02]  /*16d00*/  UTMALDG.3D [UR8], [UR48], desc[UR6] ;  /* 0x00000608300075b4 */ /* 0x0003e40008011000 */
[----:B-1----:R-:W-:Y:S05]  /*16d10*/  @P3 BRA `(.L_x_551) ;  /* 0xfffffffc00043947 */ /* 0x002fea000383ffff */
.L_x_547:
[----:B------:R-:W-:Y:S05]  /*16d20*/  BSYNC B1 ;  /* 0x0000000000017941 */ /* 0x000fea0003800000 */
.L_x_546:
[----:B------:R-:W2:Y:S01]  /*16d30*/  LDL.LU R17, [R1+0x200] ;  /* 0x0002000001117983 */ /* 0x000ea20000300800 */
[----:B------:R-:W-:Y:S01]  /*16d40*/  LOP3.LUT P3, RZ, R8, 0xff, RZ, 0xc0, !PT ;  /* 0x000000ff08ff7812 */ /* 0x000fe2000786c0ff */
[----:B------:R-:W-:Y:S01]  /*16d50*/  VIADD R6, R6, UR14 ;  /* 0x0000000e06067c36 */ /* 0x000fe20008000000 */
[----:B------:R-:W-:Y:S01]  /*16d60*/  ULDC.64 UR6, c[0x0][0x650] ;  /* 0x0001940000067ab9 */ /* 0x000fe20000000a00 */
[----:B------:R-:W3:Y:S01]  /*16d70*/  LDL.LU R16, [R1+0x204] ;  /* 0x0002040001107983 */ /* 0x000ee20000300800 */
[----:B------:R-:W-:Y:S01]  /*16d80*/  UISETP.GE.U32.AND UP0, UPT, UR14, 0x7, UPT ;  /* 0x000000070e00788c */ /* 0x000fe2000bf06070 */
[C---:B------:R-:W-:Y:S01]  /*16d90*/  IMAD.WIDE.U32 R2, R6.reuse, 0x24924925, RZ ;  /* 0x2492492506027825 */ /* 0x040fe200078e00ff */
[C---:B------:R-:W-:Y:S01]  /*16da0*/  ISETP.GT.U32.AND P1, PT, R6.reuse, 0x6, PT ;  /* 0x000000060600780c */ /* 0x040fe20003f24070 */
[----:B------:R-:W-:Y:S01]  /*16db0*/  BSSY B1, `(.L_x_552) ;  /* 0x0000074000017945 */ /* 0x000fe20003800000 */
[----:B------:R-:W-:Y:S01]  /*16dc0*/  PRMT R8, RZ, 0x7610, R8 ;  /* 0x00007610ff087816 */ /* 0x000fe20000000008 */
[----:B------:R-:W-:-:S02]  /*16dd0*/  IMAD.IADD R2, R6, 0x1, -R3 ;  /* 0x0000000106027824 */ /* 0x000fc400078e0a03 */
[----:B------:R-:W-:Y:S02]  /*16de0*/  IMAD.MOV.U32 R9, RZ, RZ, -0x1 ;  /* 0xffffffffff097424 */ /* 0x000fe400078e00ff */
[----:B------:R-:W0:Y:S01]  /*16df0*/  @P3 S2R R4, SR_CgaCtaId ;  /* 0x0000000000043919 */ /* 0x000e220000008800 */
[----:B------:R-:W-:Y:S02]  /*16e00*/  LEA.HI R2, R2, R3, RZ, 0x1f ;  /* 0x0000000302027211 */ /* 0x000fe400078ff8ff */
[----:B------:R-:W-:-:S04]  /*16e10*/  @P3 MOV R3, 0x400 ;  /* 0x0000040000033802 */ /* 0x000fc80000000f00 */
[----:B0-----:R-:W-:Y:S02]  /*16e20*/  @P3 LEA R3, R4, R3, 0x18 ;  /* 0x0000000304033211 */ /* 0x001fe400078ec0ff */
[----:B------:R-:W-:Y:S02]  /*16e30*/  MOV R4, UR14 ;  /* 0x0000000e00047c02 */ /* 0x000fe40008000f00 */
[----:B------:R0:W-:Y:S01]  /*16e40*/  @P3 SYNCS.ARRIVE.TRANS64.A1T0 RZ, [R3+URZ+0x88], RZ ;  /* 0x000088ff03ff39a7 */ /* 0x0001e2000810003f */
[----:B------:R-:W-:Y:S02]  /*16e50*/  PLOP3.LUT P3, PT, PT, PT, UP0, 0x80, 0x0 ;  /* 0x000000000000781c */ /* 0x000fe40003f6f008 */
[----:B------:R-:W-:Y:S02]  /*16e60*/  ISETP.LT.U32.AND P1, PT, R4, 0x7, P1 ;  /* 0x000000070400780c */ /* 0x000fe40000f21070 */
[----:B------:R-:W-:Y:S02]  /*16e70*/  PRMT R4, RZ, 0x7610, R4 ;  /* 0x00007610ff047816 */ /* 0x000fe40000000004 */
[----:B0-----:R-:W-:-:S04]  /*16e80*/  SEL R3, RZ, 0x1, !P1 ;  /* 0x00000001ff037807 */ /* 0x001fc80004800000 */
[----:B------:R-:W-:Y:S02]  /*16e90*/  LOP3.LUT R0, R0, R3, RZ, 0x3c, !PT ;  /* 0x0000000300007212 */ /* 0x000fe400078e3cff */
[----:B------:R-:W-:Y:S01]  /*16ea0*/  SHF.R.U32.HI R3, RZ, 0x2, R2 ;  /* 0x00000002ff037819 */ /* 0x000fe20000011602 */
[----:B------:R-:W-:-:S03]  /*16eb0*/  IMAD.MOV.U32 R2, RZ, RZ, -0x1 ;  /* 0xffffffffff027424 */ /* 0x000fc600078e00ff */
[----:B------:R-:W-:Y:S01]  /*16ec0*/  @P3 LOP3.LUT R0, R0, 0x1, R3, 0x78, !PT ;  /* 0x0000000100003812 */ /* 0x000fe200078e7803 */
[----:B------:R-:W-:Y:S02]  /*16ed0*/  IMAD R6, R3, -0x7, R6 ;  /* 0xfffffff903067824 */ /* 0x000fe400078e0206 */
[----:B------:R-:W-:Y:S01]  /*16ee0*/  IMAD.MOV.U32 R3, RZ, RZ, -0x1 ;  /* 0xffffffffff037424 */ /* 0x000fe200078e00ff */
[----:B---3--:R-:W-:-:S04]  /*16ef0*/  IADD3 R16, P1, R16, UR30, RZ ;  /* 0x0000001e10107c10 */ /* 0x008fc8000ff3e0ff */
[----:B--2---:R-:W-:Y:S01]  /*16f00*/  IADD3.X R17, R17, UR15, RZ, P1, !PT ;  /* 0x0000000f11117c10 */ /* 0x004fe20008ffe4ff */
[----:B------:R0:W-:Y:S01]  /*16f10*/  STL [R1+0x204], R16 ;  /* 0x0002041001007387 */ /* 0x0001e20000100800 */
[----:B------:R-:W-:-:S03]  /*16f20*/  ISETP.GE.U32.AND P1, PT, R16, UR6, PT ;  /* 0x0000000610007c0c */ /* 0x000fc6000bf26070 */
[----:B------:R0:W-:Y:S01]  /*16f30*/  STL [R1+0x200], R17 ;  /* 0x0002001101007387 */ /* 0x0001e20000100800 */
[----:B------:R-:W-:-:S13]  /*16f40*/  ISETP.GE.U32.AND.EX P1, PT, R17, UR7, PT, P1 ;  /* 0x0000000711007c0c */ /* 0x000fda000bf26110 */
[----:B0-----:R-:W-:Y:S05]  /*16f50*/  @P1 BRA `(.L_x_553) ;  /* 0x0000000400641947 */ /* 0x001fea0003800000 */
[----:B------:R-:W0:Y:S01]  /*16f60*/  S2R R7, SR_CTAID.X ;  /* 0x0000000000077919 */ /* 0x000e220000002500 */
[----:B------:R-:W-:Y:S01]  /*16f70*/  ULDC UR6, c[0x0][0x150] ;  /* 0x0000540000067ab9 */ /* 0x000fe20000000800 */
[----:B------:R-:W1:Y:S01]  /*16f80*/  LDC R4, c[0x0][0x144] ;  /* 0x00005100ff047b82 */ /* 0x000e620000000800 */
[----:B------:R-:W-:Y:S01]  /*16f90*/  UISETP.NE.AND UP0, UPT, UR38, URZ, UPT ;  /* 0x0000003f2600728c */ /* 0x000fe2000bf05270 */
[----:B------:R-:W2:Y:S01]  /*16fa0*/  S2R R5, SR_CTAID.Y ;  /* 0x0000000000057919 */ /* 0x000ea20000002600 */
[----:B------:R-:W-:-:S04]  /*16fb0*/  ULDC UR9, c[0x0][0x630] ;  /* 0x00018c0000097ab9 */ /* 0x000fc80000000800 */
[----:B------:R-:W-:Y:S01]  /*16fc0*/  PLOP3.LUT P1, PT, PT, PT, UP0, 0x80, 0x0 ;  /* 0x000000000000781c */ /* 0x000fe20003f2f008 */
[----:B------:R-:W3:Y:S01]  /*16fd0*/  LDC R10, c[0x0][0x148] ;  /* 0x00005200ff0a7b82 */ /* 0x000ee20000000800 */
[----:B0-----:R-:W-:Y:S02]  /*16fe0*/  I2FP.F32.U32 R2, R7 ;  /* 0x0000000700027245 */ /* 0x001fe40000201000 */
[----:B--2---:R-:W-:-:S03]  /*16ff0*/  I2FP.F32.U32 R3, R5 ;  /* 0x0000000500037245 */ /* 0x004fc60000201000 */
[----:B------:R-:W-:Y:S01]  /*17000*/  FMUL R2, R2, UR6 ;  /* 0x0000000602027c20 */ /* 0x000fe20008400000 */
[----:B------:R-:W-:Y:S02]  /*17010*/  ULDC UR6, c[0x0][0x154] ;  /* 0x0000550000067ab9 */ /* 0x000fe40000000800 */
[----:B------:R-:W-:Y:S01]  /*17020*/  FMUL R9, R3, UR6 ;  /* 0x0000000603097c20 */ /* 0x000fe20008400000 */
[----:B------:R-:W-:Y:S02]  /*17030*/  ULDC.64 UR6, c[0x0][0x628] ;  /* 0x00018a0000067ab9 */ /* 0x000fe40000000a00 */
[----:B------:R-:W0:Y:S08]  /*17040*/  F2I.U32.TRUNC.NTZ R2, R2 ;  /* 0x0000000200027305 */ /* 0x000e30000020f000 */
[----:B------:R-:W2:Y:S01]  /*17050*/  F2I.U32.TRUNC.NTZ R9, R9 ;  /* 0x0000000900097305 */ /* 0x000ea2000020f000 */
[----:B0-----:R-:W-:-:S02]  /*17060*/  IMAD.MOV R3, RZ, RZ, -R2 ;  /* 0x000000ffff037224 */ /* 0x001fc400078e0a02 */
[----:B------:R-:W-:Y:S02]  /*17070*/  IMAD.MOV.U32 R2, RZ, RZ, R16 ;  /* 0x000000ffff027224 */ /* 0x000fe400078e0010 */
[----:B-1----:R-:W-:Y:S01]  /*17080*/  IMAD R7, R4, R3, R7 ;  /* 0x0000000304077224 */ /* 0x002fe200078e0207 */
[----:B--2---:R-:W-:-:S05]  /*17090*/  IADD3 R3, -R9, RZ, RZ ;  /* 0x000000ff09037210 */ /* 0x004fca0007ffe1ff */
[----:B---3--:R-:W-:Y:S01]  /*170a0*/  @P1 IMAD R7, R10, R3, R5 ;  /* 0x000000030a071224 */ /* 0x008fe200078e0205 */
[----:B------:R-:W-:Y:S01]  /*170b0*/  ISETP.NE.U32.AND P1, PT, RZ, UR6, PT ;  /* 0x00000006ff007c0c */ /* 0x000fe2000bf25070 */
[----:B------:R-:W-:-:S03]  /*170c0*/  IMAD.MOV.U32 R3, RZ, RZ, R17 ;  /* 0x000000ffff037224 */ /* 0x000fc600078e0011 */
[----:B------:R-:W-:-:S13]  /*170d0*/  ISETP.NE.AND.EX P1, PT, RZ, UR7, PT, P1 ;  /* 0x00000007ff007c0c */ /* 0x000fda000bf25310 */
[----:B------:R-:W-:Y:S05]  /*170e0*/  @!P1 BRA `(.L_x_554) ;  /* 0x0000000000289947 */ /* 0x000fea0003800000 */
[----:B------:R-:W-:Y:S02]  /*170f0*/  ULDC UR8, c[0x0][0x634] ;  /* 0x00018d0000087ab9 */ /* 0x000fe40000000800 */
[----:B------:R-:W-:-:S05]  /*17100*/  IADD3 R3, P1, R16, UR8, RZ ;  /* 0x0000000810037c10 */ /* 0x000fca000ff3e0ff */
[----:B------:R-:W-:-:S04]  /*17110*/  IMAD.X R9, RZ, RZ, R17, P1 ;  /* 0x000000ffff097224 */ /* 0x000fc800008e0611 */
[----:B------:R-:W-:-:S04]  /*17120*/  IMAD.WIDE.U32 R4, R9, UR6, RZ ;  /* 0x0000000609047c25 */ /* 0x000fc8000f8e00ff */
[----:B------:R-:W-:-:S04]  /*17130*/  IMAD.WIDE.U32 R4, P1, R3, UR7, R4 ;  /* 0x0000000703047c25 */ /* 0x000fc8000f820004 */
[----:B------:R-:W-:Y:S01]  /*17140*/  IMAD.WIDE.U32 R2, R3, UR6, RZ ;  /* 0x0000000603027c25 */ /* 0x000fe2000f8e00ff */
[----:B------:R-:W-:-:S04]  /*17150*/  MOV R2, R5 ;  /* 0x0000000500027202 */ /* 0x000fc80000000f00 */
[----:B------:R-:W-:Y:S01]  /*17160*/  IADD3 RZ, P3, R3, R4, RZ ;  /* 0x0000000403ff7210 */ /* 0x000fe20007f7e0ff */
[----:B------:R-:W-:-:S04]  /*17170*/  IMAD.X R3, RZ, RZ, RZ, P1 ;  /* 0x000000ffff037224 */ /* 0x000fc800008e06ff */
[----:B------:R-:W-:-:S08]  /*17180*/  IMAD.WIDE.U32.X R2, R9, UR7, R2, P3 ;  /* 0x0000000709027c25 */ /* 0x000fd000098e0402 */
.L_x_554:
[--C-:B------:R-:W-:Y:S01]  /*17190*/  SHF.R.U64 R9, R2, UR9, R3.reuse ;  /* 0x0000000902097c19 */ /* 0x100fe20008001203 */
[----:B------:R-:W-:Y:S01]  /*171a0*/  ULDC.64 UR6, c[0x0][0x620] ;  /* 0x0001880000067ab9 */ /* 0x000fe20000000a00 */
[----:B------:R-:W-:Y:S01]  /*171b0*/  SHF.R.U32.HI R2, RZ, UR9, R3 ;  /* 0x00000009ff027c19 */ /* 0x000fe20008011603 */
[----:B------:R-:W-:Y:S01]  /*171c0*/  IMAD.MOV.U32 R3, RZ, RZ, R17 ;  /* 0x000000ffff037224 */ /* 0x000fe200078e0011 */
[----:B------:R-:W-:Y:S01]  /*171d0*/  IADD3 R11, P1, RZ, -R9, RZ ;  /* 0x80000009ff0b7210 */ /* 0x000fe20007f3e0ff */
[----:B------:R-:W-:-:S04]  /*171e0*/  ULDC.64 UR8, c[0x0][0x640] ;  /* 0x0001900000087ab9 */ /* 0x000fc80000000a00 */
[----:B------:R-:W-:Y:S01]  /*171f0*/  IMAD.X R2, RZ, RZ, ~R2, P1 ;  /* 0x000000ffff027224 */ /* 0x000fe200008e0e02 */
[----:B------:R-:W-:-:S03]  /*17200*/  ISETP.NE.U32.AND P1, PT, RZ, UR8, PT ;  /* 0x00000008ff007c0c */ /* 0x000fc6000bf25070 */
[----:B------:R-:W-:Y:S01]  /*17210*/  IMAD R2, R2, UR6, RZ ;  /* 0x0000000602027c24 */ /* 0x000fe2000f8e02ff */
[----:B------:R-:W-:-:S03]  /*17220*/  ISETP.NE.AND.EX P1, PT, RZ, UR9, PT, P1 ;  /* 0x00000009ff007c0c */ /* 0x000fc6000bf25310 */
[----:B------:R-:W-:Y:S02]  /*17230*/  IMAD R5, R11, UR7, R2 ;  /* 0x000000070b057c24 */ /* 0x000fe4000f8e0202 */
[----:B------:R-:W-:-:S04]  /*17240*/  IMAD.MOV.U32 R2, RZ, RZ, R16 ;  /* 0x000000ffff027224 */ /* 0x000fc800078e0010 */
[----:B------:R-:W-:Y:S01]  /*17250*/  IMAD.WIDE.U32 R2, R11, UR6, R2 ;  /* 0x000000060b027c25 */ /* 0x000fe2000f8e0002 */
[----:B------:R-:W-:-:S03]  /*17260*/  ULDC UR6, c[0x0][0x618] ;  /* 0x0001860000067ab9 */ /* 0x000fc60000000800 */
[----:B------:R-:W-:-:S05]  /*17270*/  IMAD.IADD R3, R3, 0x1, R5 ;  /* 0x0000000103037824 */ /* 0x000fca00078e0205 */
[--C-:B------:R-:W-:Y:S02]  /*17280*/  SHF.R.U64 R10, R2, UR6, R3.reuse ;  /* 0x00000006020a7c19 */ /* 0x100fe40008001203 */
[----:B------:R-:W-:Y:S01]  /*17290*/  SHF.R.U32.HI R3, RZ, UR6, R3 ;  /* 0x00000006ff037c19 */ /* 0x000fe20008011603 */
[----:B------:R-:W-:-:S03]  /*172a0*/  ULDC UR6, c[0x0][0x608] ;  /* 0x0001820000067ab9 */ /* 0x000fc60000000800 */
[--C-:B------:R-:W-:Y:S02]  /*172b0*/  SHF.R.U64 R12, R10, UR6, R3.reuse ;  /* 0x000000060a0c7c19 */ /* 0x100fe40008001203 */
[----:B------:R-:W-:Y:S01]  /*172c0*/  SHF.R.U32.HI R3, RZ, UR6, R3 ;  /* 0x00000006ff037c19 */ /* 0x000fe20008011603 */
[----:B------:R-:W-:-:S03]  /*172d0*/  ULDC UR6, c[0x0][0x658] ;  /* 0x0001960000067ab9 */ /* 0x000fc60000000800 */
[--C-:B------:R-:W-:Y:S02]  /*172e0*/  SHF.R.U32.HI R13, RZ, UR6, R3.reuse ;  /* 0x00000006ff0d7c19 */ /* 0x100fe40008011603 */
[----:B------:R-:W-:-:S03]  /*172f0*/  SHF.R.U64 R11, R12, UR6, R3 ;  /* 0x000000060c0b7c19 */ /* 0x000fc60008001203 */
[----:B------:R-:W-:Y:S01]  /*17300*/  IMAD.MOV.U32 R3, RZ, RZ, R13 ;  /* 0x000000ffff037224 */ /* 0x000fe200078e000d */
[----:B------:R-:W-:Y:S01]  /*17310*/  MOV R2, R11 ;  /* 0x0000000b00027202 */ /* 0x000fe20000000f00 */
[----:B------:R-:W-:Y:S06]  /*17320*/  @!P1 BRA `(.L_x_555) ;  /* 0x0000000000289947 */ /* 0x000fec0003800000 */
[----:B------:R-:W-:Y:S02]  /*17330*/  ULDC UR6, c[0x0][0x64c] ;  /* 0x0001930000067ab9 */ /* 0x000fe40000000800 */
[----:B------:R-:W-:-:S05]  /*17340*/  IADD3 R3, P1, R11, UR6, RZ ;  /* 0x000000060b037c10 */ /* 0x000fca000ff3e0ff */
[----:B------:R-:W-:-:S04]  /*17350*/  IMAD.X R13, RZ, RZ, R13, P1 ;  /* 0x000000ffff0d7224 */ /* 0x000fc800008e060d */
[----:B------:R-:W-:-:S04]  /*17360*/  IMAD.WIDE.U32 R4, R13, UR8, RZ ;  /* 0x000000080d047c25 */ /* 0x000fc8000f8e00ff */
[----:B------:R-:W-:-:S04]  /*17370*/  IMAD.WIDE.U32 R4, P1, R3, UR9, R4 ;  /* 0x0000000903047c25 */ /* 0x000fc8000f820004 */
[----:B------:R-:W-:-:S04]  /*17380*/  IMAD.WIDE.U32 R2, R3, UR8, RZ ;  /* 0x0000000803027c25 */ /* 0x000fc8000f8e00ff */
[----:B------:R-:W-:Y:S01]  /*17390*/  IMAD.MOV.U32 R2, RZ, RZ, R5 ;  /* 0x000000ffff027224 */ /* 0x000fe200078e0005 */
[----:B------:R-:W-:Y:S01]  /*173a0*/  IADD3 RZ, P3, R3, R4, RZ ;  /* 0x0000000403ff7210 */ /* 0x000fe20007f7e0ff */
[----:B------:R-:W-:-:S04]  /*173b0*/  IMAD.X R3, RZ, RZ, RZ, P1 ;  /* 0x000000ffff037224 */ /* 0x000fc800008e06ff */
[----:B------:R-:W-:-:S08]  /*173c0*/  IMAD.WIDE.U32.X R2, R13, UR9, R2, P3 ;  /* 0x000000090d027c25 */ /* 0x000fd000098e0402 */
.L_x_555:
[----:B------:R-:W-:Y:S01]  /*173d0*/  ULDC UR6, c[0x0][0x648] ;  /* 0x0001920000067ab9 */ /* 0x000fe20000000800 */
[----:B------:R-:W-:Y:S01]  /*173e0*/  LOP3.LUT R12, R12, UR13, RZ, 0xc0, !PT ;  /* 0x0000000d0c0c7c12 */ /* 0x000fe2000f8ec0ff */
[----:B------:R-:W-:Y:S01]  /*173f0*/  UISETP.NE.AND UP0, UPT, UR38, URZ, UPT ;  /* 0x0000003f2600728c */ /* 0x000fe2000bf05270 */
[----:B------:R-:W-:Y:S01]  /*17400*/  SHF.R.U64 R3, R2, UR6, R3 ;  /* 0x0000000602037c19 */ /* 0x000fe20008001203 */
[----:B------:R-:W-:Y:S01]  /*17410*/  ULDC UR6, c[0x0][0x638] ;  /* 0x00018e0000067ab9 */ /* 0x000fe20000000800 */
[----:B------:R-:W-:Y:S02]  /*17420*/  IMAD.MOV.U32 R4, RZ, RZ, 0x1 ;  /* 0x00000001ff047424 */ /* 0x000fe400078e00ff */
[C---:B------:R-:W-:Y:S01]  /*17430*/  IADD3 R2, -R3.reuse, RZ, RZ ;  /* 0x000000ff03027210 */ /* 0x040fe20007ffe1ff */
[----:B------:R-:W-:Y:S01]  /*17440*/  IMAD R12, R3, UR5, R12 ;  /* 0x00000005030c7c24 */ /* 0x000fe2000f8e020c */
[----:B------:R-:W-:Y:S02]  /*17450*/  PLOP3.LUT P1, PT, PT, PT, UP0, 0x40, 0x0 ;  /* 0x000000000000781c */ /* 0x000fe40003f2e808 */
[----:B------:R-:W-:Y:S01]  /*17460*/  PLOP3.LUT P3, PT, PT, PT, UP0, 0x40, 0x0 ;  /* 0x000000000000781c */ /* 0x000fe20003f6e808 */
[----:B------:R-:W-:Y:S01]  /*17470*/  IMAD R11, R2, UR6, R11 ;  /* 0x00000006020b7c24 */ /* 0x000fe2000f8e020b */
[----:B------:R-:W-:Y:S01]  /*17480*/  ULDC UR6, c[0x0][0x610] ;  /* 0x0001840000067ab9 */ /* 0x000fe20000000800 */
[----:B------:R-:W-:Y:S01]  /*17490*/  LOP3.LUT R2, R10, UR4, RZ, 0xc0, !PT ;  /* 0x000000040a027c12 */ /* 0x000fe2000f8ec0ff */
[----:B------:R-:W-:Y:S01]  /*174a0*/  IMAD R7, R12, UR6, R7 ;  /* 0x000000060c077c24 */ /* 0x000fe2000f8e0207 */
[----:B------:R-:W-:-:S03]  /*174b0*/  ULDC UR6, c[0x0][0x600] ;  /* 0x0001800000067ab9 */ /* 0x000fc60000000800 */
[----:B------:R-:W-:-:S05]  /*174c0*/  IMAD R2, R11, UR6, R2 ;  /* 0x000000060b027c24 */ /* 0x000fca000f8e0202 */
[----:B------:R-:W-:Y:S02]  /*174d0*/  SEL R3, R2, R7, P1 ;  /* 0x0000000702037207 */ /* 0x000fe40000800000 */
[----:B------:R-:W-:-:S07]  /*174e0*/  SEL R2, R7, R2, P3 ;  /* 0x0000000207027207 */ /* 0x000fce0001800000 */
.L_x_553:
[----:B------:R-:W-:Y:S05]  /*174f0*/  BSYNC B1 ;  /* 0x0000000000017941 */ /* 0x000fea0003800000 */
.L_x_552:
[----:B------:R-:W-:-:S13]  /*17500*/  LOP3.LUT P1, RZ, R4, 0xff, RZ, 0xc0, !PT ;  /* 0x000000ff04ff7812 */ /* 0x000fda000782c0ff */
[----:B------:R-:W-:Y:S05]  /*17510*/  @P1 BRA `(.L_x_556) ;  /* 0xfffffff000c01947 */ /* 0x000fea000383ffff */
[----:B------:R-:W-:Y:S05]  /*17520*/  BSYNC B0 ;  /* 0x0000000000007941 */ /* 0x000fea0003800000 */
.L_x_544:
[----:B------:R-:W-:-:S03]  /*17530*/  UMOV UR6, 0xffffffff ;  /* 0xffffffff00067882 */ /* 0x000fc60000000000 */
[----:B------:R-:W-:Y:S05]  /*17540*/  BRA.DIV UR6, `(.L_x_557) ;  /* 0x0000000606887947 */ /* 0x000fea000b800000 */
[----:B------:R-:W-:-:S13]  /*17550*/  ELECT P6, URZ, PT ;  /* 0x00000000003f782f */ /* 0x000fda00038c0000 */
.L_x_574:
[----:B------:R-:W-:Y:S04]  /*17560*/  BSSY B0, `(.L_x_558) ;  /* 0x0000047000007945 */ /* 0x000fe80003800000 */
[----:B------:R-:W-:Y:S05]  /*17570*/  @!P6 BRA `(.L_x_559) ;  /* 0x000000040014e947 */ /* 0x000fea0003800000 */
[----:B------:R-:W-:-:S04]  /*17580*/  ULOP3.LUT UR6, UR37, 0x2, URZ, 0xfc, !UPT ;  /* 0x0000000225067892 */ /* 0x000fc8000f8efc3f */
[----:B------:R-:W-:-:S06]  /*17590*/  UISETP.NE.AND UP0, UPT, UR6, 0x3, UPT ;  /* 0x000000030600788c */ /* 0x000fcc000bf05270 */
[----:B------:R-:W-:-:S13]  /*175a0*/  PLOP3.LUT P0, PT, PT, PT, UP0, 0x80, 0x0 ;  /* 0x000000000000781c */ /* 0x000fda0003f0f008 */
[----:B------:R-:W-:Y:S05]  /*175b0*/  @!P0 BRA `(.L_x_560) ;  /* 0x0000000000048947 */ /* 0x000fea0003800000 */
[----:B------:R-:W-:Y:S01]  /*175c0*/  BPT.TRAP 0x1 ;  /* 0x000000040000795c */ /* 0x000fe20000300000 */
.L_x_560:
[----:B------:R-:W0:Y:S01]  /*175d0*/  S2R R3, SR_CgaCtaId ;  /* 0x0000000000037919 */ /* 0x000e220000008800 */
[----:B------:R-:W-:-:S04]  /*175e0*/  MOV R2, 0x400 ;  /* 0x0000040000027802 */ /* 0x000fc80000000f00 */
[----:B0-----:R-:W-:Y:S02]  /*175f0*/  LEA R3, R3, R2, 0x18 ;  /* 0x0000000203037211 */ /* 0x001fe400078ec0ff */
[----:B------:R-:W-:-:S03]  /*17600*/  SHF.L.U32 R2, R0, 0x1f, RZ ;  /* 0x0000001f00027819 */ /* 0x000fc600000006ff */
[----:B------:R-:W-:-:S04]  /*17610*/  VIADD R3, R3, 0x38 ;  /* 0x0000003803037836 */ /* 0x000fc80000000000 */
[----:B------:R-:W-:-:S04]  /*17620*/  IMAD R5, R6, 0x8, R3 ;  /* 0x0000000806057824 */ /* 0x000fc800078e0203 */
[----:B------:R-:W0:Y:S02]  /*17630*/  SYNCS.PHASECHK.TRANS64.TRYWAIT P0, [R5+URZ], R2 ;  /* 0x00000002050075a7 */ /* 0x000e24000800017f */
[----:B0-----:R-:W-:Y:S05]  /*17640*/  @!P0 BRA `(.L_x_561) ;  /* 0x0000000400688947 */ /* 0x001fea0003800000 */
.L_x_575:
[----:B------:R-:W-:-:S05]  /*17650*/  VIADD R6, R6, 0x1 ;  /* 0x0000000106067836 */ /* 0x000fca0000000000 */
[----:B------:R-:W-:-:S04]  /*17660*/  ISETP.NE.AND P0, PT, R6, 0x7, PT ;  /* 0x000000070600780c */ /* 0x000fc80003f05270 */
[----:B0-----:R-:W-:Y:S02]  /*17670*/  SEL R5, RZ, 0x1, P0 ;  /* 0x00000001ff057807 */ /* 0x001fe40000000000 */
[----:B------:R-:W-:Y:S02]  /*17680*/  SEL R6, R6, RZ, P0 ;  /* 0x000000ff06067207 */ /* 0x000fe40000000000 */
[----:B------:R-:W-:Y:S02]  /*17690*/  LOP3.LUT R5, R0, R5, RZ, 0x3c, !PT ;  /* 0x0000000500057212 */ /* 0x000fe400078e3cff */
[----:B------:R-:W-:Y:S02]  /*176a0*/  LEA R7, R6, R3, 0x3 ;  /* 0x0000000306077211 */ /* 0x000fe400078e18ff */
[----:B------:R-:W-:-:S04]  /*176b0*/  SHF.L.U32 R0, R5, 0x1f, RZ ;  /* 0x0000001f05007819 */ /* 0x000fc800000006ff */
[----:B------:R-:W0:Y:S02]  /*176c0*/  SYNCS.PHASECHK.TRANS64.TRYWAIT P0, [R7+URZ], R0 ;  /* 0x00000000070075a7 */ /* 0x000e24000800017f */
[----:B0-----:R-:W-:Y:S05]  /*176d0*/  @!P0 BRA `(.L_x_562) ;  /* 0x0000000400588947 */ /* 0x001fea0003800000 */
.L_x_576:
[----:B0-----:R-:W-:-:S05]  /*176e0*/  VIADD R0, R6, 0x1 ;  /* 0x0000000106007836 */ /* 0x001fca0000000000 */
[----:B------:R-:W-:-:S04]  /*176f0*/  ISETP.NE.AND P0, PT, R0, 0x7, PT ;  /* 0x000000070000780c */ /* 0x000fc80003f05270 */
[----:B------:R-:W-:Y:S02]  /*17700*/  SEL R2, RZ, 0x1, P0 ;  /* 0x00000001ff027807 */ /* 0x000fe40000000000 */
[----:B------:R-:W-:Y:S02]  /*17710*/  SEL R4, R0, RZ, P0 ;  /* 0x000000ff00047207 */ /* 0x000fe40000000000 */
[----:B------:R-:W-:-:S03]  /*17720*/  LOP3.LUT R5, R5, R2, RZ, 0x3c, !PT ;  /* 0x0000000205057212 */ /* 0x000fc600078e3cff */
[----:B------:R-:W-:Y:S01]  /*17730*/  IMAD R7, R4, 0x8, R3 ;  /* 0x0000000804077824 */ /* 0x000fe200078e0203 */
[----:B------:R-:W-:-:S04]  /*17740*/  SHF.L.U32 R0, R5, 0x1f, RZ ;  /* 0x0000001f05007819 */ /* 0x000fc800000006ff */
[----:B------:R-:W0:Y:S02]  /*17750*/  SYNCS.PHASECHK.TRANS64.TRYWAIT P0, [R7+URZ], R0 ;  /* 0x00000000070075a7 */ /* 0x000e24000800017f */
[----:B0-----:R-:W-:Y:S05]  /*17760*/  @!P0 BRA `(.L_x_563) ;  /* 0x0000000400488947 */ /* 0x001fea0003800000 */
.L_x_577:
        /* <DEDUP_REMOVED lines=9> */
.L_x_578:
[----:B0-----:R-:W-:-:S04]  /*17800*/  IADD3 R0, R4, 0x1, RZ ;  /* 0x0000000104007810 */ /* 0x001fc80007ffe0ff */
        /* <DEDUP_REMOVED lines=8> */
.L_x_579:
        /* <DEDUP_REMOVED lines=9> */
.L_x_580:
[----:B0-----:R-:W-:-:S05]  /*17920*/  VIADD R0, R4, 0x1 ;  /* 0x0000000104007836 */ /* 0x001fca0000000000 */
[----:B------:R-:W-:-:S04]  /*17930*/  ISETP.NE.AND P0, PT, R0, 0x7, PT ;  /* 0x000000070000780c */ /* 0x000fc80003f05270 */
[----:B------:R-:W-:Y:S02]  /*17940*/  SEL R2, RZ, 0x1, P0 ;  /* 0x00000001ff027807 */ /* 0x000fe40000000000 */
[----:B------:R-:W-:Y:S02]  /*17950*/  SEL R0, R0, RZ, P0 ;  /* 0x000000ff00007207 */ /* 0x000fe40000000000 */
[----:B------:R-:W-:Y:S02]  /*17960*/  LOP3.LUT R2, R5, R2, RZ, 0x3c, !PT ;  /* 0x0000000205027212 */ /* 0x000fe400078e3cff */
[----:B------:R-:W-:Y:S02]  /*17970*/  LEA R3, R0, R3, 0x3 ;  /* 0x0000000300037211 */ /* 0x000fe400078e18ff */
[----:B------:R-:W-:-:S07]  /*17980*/  SHF.L.U32 R0, R2, 0x1f, RZ ;  /* 0x0000001f02007819 */ /* 0x000fce00000006ff */
.L_x_567:
[----:B0-----:R0:W1:Y:S02]  /*17990*/  SYNCS.PHASECHK.TRANS64.TRYWAIT P0, [R3+URZ], R0 ;  /* 0x00000000030075a7 */ /* 0x001064000800017f */
[----:B-1----:R-:W-:Y:S05]  /*179a0*/  @!P0 NANOSLEEP.SYNCS 0x989680 ;  /* 0x009896800000895d */ /* 0x002fea0003900000 */
[----:B------:R-:W1:Y:S02]  /*179b0*/  @!P0 SYNCS.PHASECHK.TRANS64 P0, [R3+URZ], R0 ;  /* 0x00000000030085a7 */ /* 0x000e64000800007f */
[----:B-1----:R-:W-:Y:S05]  /*179c0*/  @!P0 BRA `(.L_x_567) ;  /* 0xfffffffc00f08947 */ /* 0x002fea000383ffff */
.L_x_559:
[----:B------:R-:W-:Y:S05]  /*179d0*/  BSYNC B0 ;  /* 0x0000000000007941 */ /* 0x000fea0003800000 */
.L_x_558:
[----:B------:R-:W-:Y:S05]  /*179e0*/  EXIT ;  /* 0x000000000000794d */ /* 0x000fea0003800000 */
.L_x_17:
[----:B-1----:R1:W4:Y:S02]  /*179f0*/  SYNCS.PHASECHK.TRANS64.TRYWAIT P1, [R3+URZ], R0 ;  /* 0x00000000030075a7 */ /* 0x002324000802017f */
[----:B----4-:R-:W-:Y:S05]  /*17a00*/  @!P1 NANOSLEEP.SYNCS 0x989680 ;  /* 0x009896800000995d */ /* 0x010fea0003900000 */
[----:B------:R-:W4:Y:S02]  /*17a10*/  @!P1 SYNCS.PHASECHK.TRANS64 P1, [R3+URZ], R0 ;  /* 0x00000000030095a7 */ /* 0x000f24000802007f */
[----:B----4-:R-:W-:Y:S05]  /*17a20*/  @!P1 BRA `(.L_x_17) ;  /* 0xfffffffc00f09947 */ /* 0x010fea000383ffff */
[----:B------:R-:W-:Y:S05]  /*17a30*/  BRA `(.L_x_16) ;  /* 0xfffffe9800907947 */ /* 0x000fea000383ffff */
.L_x_22:
[----:B-1----:R-:W-:-:S04]  /*17a40*/  IMAD.U32 R5, RZ, RZ, UR4 ;  /* 0x00000004ff057e24 */ /* 0x002fc8000f8e00ff */
[----:B------:R1:W2:Y:S03]  /*17a50*/  SYNCS.PHASECHK.TRANS64.TRYWAIT P1, [R5+URZ], R4 ;  /* 0x00000004050075a7 */ /* 0x0002a6000802017f */
[----:B--2---:R-:W-:Y:S05]  /*17a60*/  @!P1 NANOSLEEP.SYNCS 0x989680 ;  /* 0x009896800000995d */ /* 0x004fea0003900000 */
[----:B------:R-:W2:Y:S02]  /*17a70*/  @!P1 SYNCS.PHASECHK.TRANS64 P1, [R5+URZ], R4 ;  /* 0x00000004050095a7 */ /* 0x000ea4000802007f */
[----:B--2---:R-:W-:Y:S05]  /*17a80*/  @!P1 BRA `(.L_x_22) ;  /* 0xfffffffc00ec9947 */ /* 0x004fea000383ffff */
[----:B------:R-:W-:Y:S05]  /*17a90*/  BRA `(.L_x_21) ;  /* 0xfffffeac00ec7947 */ /* 0x000fea000383ffff */
.L_x_545:
[----:B------:R-:W-:Y:S01]  /*17aa0*/  BSSY B1, `(.L_x_568) ;  /* 0x0000006000017945 */ /* 0x000fe20003800000 */
[----:B------:R-:W-:-:S07]  /*17ab0*/  IMAD.MOV.U32 R15, RZ, RZ, -0x1 ;  /* 0xffffffffff0f7424 */ /* 0x000fce00078e00ff */
[----:B------:R-:W-:Y:S05]  /*17ac0*/  WARPSYNC.COLLECTIVE R15, `(.L_x_569) ;  /* 0x000000000f0c7348 */ /* 0x000fea0003c00000 */
[----:B------:R-:W-:Y:S02]  /*17ad0*/  ELECT P6, UR62, PT ;  /* 0x00000000003e782f */ /* 0x000fe400038c0000 */
[----:B------:R-:W-:Y:S01]  /*17ae0*/  MOV R14, UR62 ;  /* 0x0000003e000e7c02 */ /* 0x000fe20008000f00 */
[----:B------:R-:W-:Y:S10]  /*17af0*/  ENDCOLLECTIVE ;  /* 0x000000000000791b */ /* 0x000ff40003800000 */
.L_x_569:
[----:B------:R-:W-:Y:S05]  /*17b00*/  BSYNC B1 ;  /* 0x0000000000017941 */ /* 0x000fea0003800000 */
.L_x_568:
[----:B------:R-:W-:Y:S05]  /*17b10*/  BRA `(.L_x_570) ;  /* 0xffffffec004c7947 */ /* 0x000fea000383ffff */
.L_x_548:
[----:B0-----:R0:W1:Y:S02]  /*17b20*/  SYNCS.PHASECHK.TRANS64.TRYWAIT P1, [R10+URZ+0x38], R7 ;  /* 0x000038070a0075a7 */ /* 0x001064000802017f */
[----:B-1----:R-:W-:Y:S05]  /*17b30*/  @!P1 NANOSLEEP.SYNCS 0x989680 ;  /* 0x009896800000995d */ /* 0x002fea0003900000 */
[----:B------:R-:W1:Y:S02]  /*17b40*/  @!P1 SYNCS.PHASECHK.TRANS64 P1, [R10+URZ+0x38], R7 ;  /* 0x000038070a0095a7 */ /* 0x000e64000802007f */
[----:B-1----:R-:W-:Y:S05]  /*17b50*/  @!P1 BRA `(.L_x_548) ;  /* 0xfffffffc00f09947 */ /* 0x002fea000383ffff */
[----:B------:R-:W-:Y:S05]  /*17b60*/  BRA `(.L_x_571) ;  /* 0xffffffec008c7947 */ /* 0x000fea000383ffff */
.L_x_557:
[----:B------:R-:W-:Y:S01]  /*17b70*/  BSSY B0, `(.L_x_572) ;  /* 0x0000006000007945 */ /* 0x000fe20003800000 */
[----:B------:R-:W-:-:S07]  /*17b80*/  IMAD.MOV.U32 R15, RZ, RZ, -0x1 ;  /* 0xffffffffff0f7424 */ /* 0x000fce00078e00ff */
[----:B------:R-:W-:Y:S05]  /*17b90*/  WARPSYNC.COLLECTIVE R15, `(.L_x_573) ;  /* 0x000000000f0c7348 */ /* 0x000fea0003c00000 */
[----:B------:R-:W-:Y:S02]  /*17ba0*/  ELECT P6, UR62, PT ;  /* 0x00000000003e782f */ /* 0x000fe400038c0000 */
[----:B------:R-:W-:Y:S01]  /*17bb0*/  MOV R14, UR62 ;  /* 0x0000003e000e7c02 */ /* 0x000fe20008000f00 */
[----:B------:R-:W-:Y:S10]  /*17bc0*/  ENDCOLLECTIVE ;  /* 0x000000000000791b */ /* 0x000ff40003800000 */
.L_x_573:
[----:B------:R-:W-:Y:S05]  /*17bd0*/  BSYNC B0 ;  /* 0x0000000000007941 */ /* 0x000fea0003800000 */
.L_x_572:
[----:B------:R-:W-:Y:S05]  /*17be0*/  BRA `(.L_x_574) ;  /* 0xfffffff8005c7947 */ /* 0x000fea000383ffff */
.L_x_561:
[----:B0-----:R0:W1:Y:S02]  /*17bf0*/  SYNCS.PHASECHK.TRANS64.TRYWAIT P0, [R5+URZ], R2 ;  /* 0x00000002050075a7 */ /* 0x001064000800017f */
[----:B-1----:R-:W-:Y:S05]  /*17c00*/  @!P0 NANOSLEEP.SYNCS 0x989680 ;  /* 0x009896800000895d */ /* 0x002fea0003900000 */
[----:B------:R-:W1:Y:S02]  /*17c10*/  @!P0 SYNCS.PHASECHK.TRANS64 P0, [R5+URZ], R2 ;  /* 0x00000002050085a7 */ /* 0x000e64000800007f */
[----:B-1----:R-:W-:Y:S05]  /*17c20*/  @!P0 BRA `(.L_x_561) ;  /* 0xfffffffc00f08947 */ /* 0x002fea000383ffff */
[----:B------:R-:W-:Y:S05]  /*17c30*/  BRA `(.L_x_575) ;  /* 0xfffffff800847947 */ /* 0x000fea000383ffff */
.L_x_562:
[----:B0-----:R0:W1:Y:S02]  /*17c40*/  SYNCS.PHASECHK.TRANS64.TRYWAIT P0, [R7+URZ], R0 ;  /* 0x00000000070075a7 */ /* 0x001064000800017f */
[----:B-1----:R-:W-:Y:S05]  /*17c50*/  @!P0 NANOSLEEP.SYNCS 0x989680 ;  /* 0x009896800000895d */ /* 0x002fea0003900000 */
[----:B------:R-:W1:Y:S02]  /*17c60*/  @!P0 SYNCS.PHASECHK.TRANS64 P0, [R7+URZ], R0 ;  /* 0x00000000070085a7 */ /* 0x000e64000800007f */
[----:B-1----:R-:W-:Y:S05]  /*17c70*/  @!P0 BRA `(.L_x_562) ;  /* 0xfffffffc00f08947 */ /* 0x002fea000383ffff */
[----:B------:R-:W-:Y:S05]  /*17c80*/  BRA `(.L_x_576) ;  /* 0xfffffff800947947 */ /* 0x000fea000383ffff */
.L_x_563:
[----:B0-----:R0:W1:Y:S02]  /*17c90*/  SYNCS.PHASECHK.TRANS64.TRYWAIT P0, [R7+URZ], R0 ;  /* 0x00000000070075a7 */ /* 0x001064000800017f */
[----:B-1----:R-:W-:Y:S05]  /*17ca0*/  @!P0 NANOSLEEP.SYNCS 0x989680 ;  /* 0x009896800000895d */ /* 0x002fea0003900000 */
[----:B------:R-:W1:Y:S02]  /*17cb0*/  @!P0 SYNCS.PHASECHK.TRANS64 P0, [R7+URZ], R0 ;  /* 0x00000000070085a7 */ /* 0x000e64000800007f */
[----:B-1----:R-:W-:Y:S05]  /*17cc0*/  @!P0 BRA `(.L_x_563) ;  /* 0xfffffffc00f08947 */ /* 0x002fea000383ffff */
[----:B------:R-:W-:Y:S05]  /*17cd0*/  BRA `(.L_x_577) ;  /* 0xfffffff800a47947 */ /* 0x000fea000383ffff */
.L_x_564:
[----:B0-----:R0:W1:Y:S02]  /*17ce0*/  SYNCS.PHASECHK.TRANS64.TRYWAIT P0, [R7+URZ], R0 ;  /* 0x00000000070075a7 */ /* 0x001064000800017f */
[----:B-1----:R-:W-:Y:S05]  /*17cf0*/  @!P0 NANOSLEEP.SYNCS 0x989680 ;  /* 0x009896800000895d */ /* 0x002fea0003900000 */
[----:B------:R-:W1:Y:S02]  /*17d00*/  @!P0 SYNCS.PHASECHK.TRANS64 P0, [R7+URZ], R0 ;  /* 0x00000000070085a7 */ /* 0x000e64000800007f */
[----:B-1----:R-:W-:Y:S05]  /*17d10*/  @!P0 BRA `(.L_x_564) ;  /* 0xfffffffc00f08947 */ /* 0x002fea000383ffff */
[----:B------:R-:W-:Y:S05]  /*17d20*/  BRA `(.L_x_578) ;  /* 0xfffffff800b47947 */ /* 0x000fea000383ffff */
.L_x_565:
[----:B0-----:R0:W1:Y:S02]  /*17d30*/  SYNCS.PHASECHK.TRANS64.TRYWAIT P0, [R7+URZ], R0 ;  /* 0x00000000070075a7 */ /* 0x001064000800017f */
[----:B-1----:R-:W-:Y:S05]  /*17d40*/  @!P0 NANOSLEEP.SYNCS 0x989680 ;  /* 0x009896800000895d */ /* 0x002fea0003900000 */
[----:B------:R-:W1:Y:S02]  /*17d50*/  @!P0 SYNCS.PHASECHK.TRANS64 P0, [R7+URZ], R0 ;  /* 0x00000000070085a7 */ /* 0x000e64000800007f */
[----:B-1----:R-:W-:Y:S05]  /*17d60*/  @!P0 BRA `(.L_x_565) ;  /* 0xfffffffc00f08947 */ /* 0x002fea000383ffff */
[----:B------:R-:W-:Y:S05]  /*17d70*/  BRA `(.L_x_579) ;  /* 0xfffffff800c47947 */ /* 0x000fea000383ffff */
.L_x_566:
[----:B0-----:R0:W1:Y:S02]  /*17d80*/  SYNCS.PHASECHK.TRANS64.TRYWAIT P0, [R7+URZ], R0 ;  /* 0x00000000070075a7 */ /* 0x001064000800017f */
[----:B-1----:R-:W-:Y:S05]  /*17d90*/  @!P0 NANOSLEEP.SYNCS 0x989680 ;  /* 0x009896800000895d */ /* 0x002fea0003900000 */
[----:B------:R-:W1:Y:S02]  /*17da0*/  @!P0 SYNCS.PHASECHK.TRANS64 P0, [R7+URZ], R0 ;  /* 0x00000000070085a7 */ /* 0x000e64000800007f */
[----:B-1----:R-:W-:Y:S05]  /*17db0*/  @!P0 BRA `(.L_x_566) ;  /* 0xfffffffc00f08947 */ /* 0x002fea000383ffff */
[----:B------:R-:W-:Y:S05]  /*17dc0*/  BRA `(.L_x_580) ;  /* 0xfffffff800d47947 */ /* 0x000fea000383ffff */
.L_x_581:
[----:B------:R-:W-:-:S00]  /*17dd0*/  BRA `(.L_x_581) ;  /* 0xfffffffc00fc7947 */ /* 0x000fc0000383ffff */
[----:B------:R-:W-:-:S00]  /*17de0*/  NOP ;  /* 0x0000000000007918 */ /* 0x000fc00000000000 */
        /* <DEDUP_REMOVED lines=9> */
.L_x_582:


//--------------------- .nv.global.init           --------------------------
	.section	.nv.global.init,"aw",@progbits
.nv.global.init:
	.type		$str$22,@object
	.size		$str$22,($str$23 - $str$22)
$str$22:
        /*0000*/ 	.byte	0x6b, 0x5f, 0x74, 0x69, 0x6c, 0x65, 0x5f, 0x63, 0x6f, 0x75, 0x6e, 0x74, 0x20, 0x3e, 0x3d, 0x20
        /*0010*/ 	.byte	0x31, 0x00
	.type		$str$23,@object
	.size		$str$23,(__unnamed_1 - $str$23)
$str$23:
        /*0012*/ 	.byte	0x2f, 0x74, 0x6d, 0x70, 0x2f, 0x63, 0x75, 0x74, 0x6c, 0x61, 0x73, 0x73, 0x5f, 0x73, 0x77, 0x65
        /*0022*/ 	.byte	0x65, 0x70, 0x5f, 0x73, 0x72, 0x63, 0x2f, 0x69, 0x6e, 0x63, 0x6c, 0x75, 0x64, 0x65, 0x2f, 0x63
        /*0032*/ 	.byte	0x75, 0x74, 0x6c, 0x61, 0x73, 0x73, 0x2f, 0x67, 0x65, 0x6d, 0x6d, 0x2f, 0x63, 0x6f, 0x6c, 0x6c
        /*0042*/ 	.byte	0x65, 0x63, 0x74, 0x69, 0x76, 0x65, 0x2f, 0x73, 0x6d, 0x39, 0x30, 0x5f, 0x6d, 0x6d, 0x61, 0x5f
        /*0052*/ 	.byte	0x74, 0x6d, 0x61, 0x5f, 0x67, 0x6d, 0x6d, 0x61, 0x5f, 0x73, 0x73, 0x5f, 0x77, 0x61, 0x72, 0x70
        /*0062*/ 	.byte	0x73, 0x70, 0x65, 0x63, 0x69, 0x61, 0x6c, 0x69, 0x7a, 0x65, 0x64, 0x2e, 0x68, 0x70, 0x70, 0x00
	.type		__unnamed_1,@object
	.size		__unnamed_1,(.L_0 - __unnamed_1)
__unnamed_1:
        /* <DEDUP_REMOVED lines=180> */
        /*0bb2*/ 	.byte	0x75, 0x74, 0x65, 0x3a, 0x3a, 0x69, 0x64, 0x65, 0x6e, 0x74, 0x69, 0x74, 0x79, 0x5d, 0x00
.L_0:


//--------------------- .nv.shared._ZN7cutlass13device_kernelINS_4gemm6kernel13GemmUniversalIN4cute5tupleIJiiiiEEENS1_10collective13CollectiveMmaINS1_34MainloopSm90TmaGmmaWarpSpecializedILi7ENS5_IJNS4_1CILi1EEESB_SB_EEENS1_35KernelTmaWarpSpecializedCooperativeEEENS5_IJNSA_ILi256EEESF_NSA_ILi32EEEEEENS_6half_tENS5_IJSB_llEEESI_NS5_IJlSB_lEEENS4_8TiledMMAINS4_8MMA_AtomIJNS4_4SM904GMMA26MMA_64x256x16_F32F16F16_SSILNSO_5MajorE1ELSQ_0ELNSO_7ScaleInE1ELSR_1EEEEEENS4_6LayoutINS5_IJNSA_ILi2EEESB_SB_EEENS5_IJSB_NSA_ILi0EEESX_EEEEENS5_IJNS4_10UnderscoreES10_S10_EEEEENS4_13SM90_TMA_LOADENS4_14ComposedLayoutINS4_7SwizzleILi3ELi4ELi3EEENS4_18smem_ptr_flag_bitsILi16EEENSU_INS5_IJNSA_ILi64EEENSA_ILi8EEEEEENS5_IJSB_S19_EEEEEEEvNS4_8identityES13_NS14_INS15_ILi2ELi4ELi3EEES18_NSU_INS5_IJS1A_SG_EEENS5_IJSG_SB_EEEEEEEvS1F_EENS_8epilogue10collective6detail29Sm90TmaWarpSpecializedAdapterINS1N_15DefaultEpilogueISI_SK_SK_NS1M_6thread17LinearCombinationISI_Li1EffLNS1R_9ScaleType4KindE0ELNS_15FloatRoundStyleE2ESI_EENS1_15EpilogueDefaultEEEEEvvEEEEvNT_6ParamsE --------------------------
	.section	.nv.shared._ZN7cutlass13device_kernelINS_4gemm6kernel13GemmUniversalIN4cute5tupleIJiiiiEEENS1_10collective13CollectiveMmaINS1_34MainloopSm90TmaGmmaWarpSpecializedILi7ENS5_IJNS4_1CILi1EEESB_SB_EEENS1_35KernelTmaWarpSpecializedCooperativeEEENS5_IJNSA_ILi256EEESF_NSA_ILi32EEEEEENS_6half_tENS5_IJSB_llEEESI_NS5_IJlSB_lEEENS4_8TiledMMAINS4_8MMA_AtomIJNS4_4SM904GMMA26MMA_64x256x16_F32F16F16_SSILNSO_5MajorE1ELSQ_0ELNSO_7ScaleInE1ELSR_1EEEEEENS4_6LayoutINS5_IJNSA_ILi2EEESB_SB_EEENS5_IJSB_NSA_ILi0EEESX_EEEEENS5_IJNS4_10UnderscoreES10_S10_EEEEENS4_13SM90_TMA_LOADENS4_14ComposedLayoutINS4_7SwizzleILi3ELi4ELi3EEENS4_18smem_ptr_flag_bitsILi16EEENSU_INS5_IJNSA_ILi64EEENSA_ILi8EEEEEENS5_IJSB_S19_EEEEEEEvNS4_8identityES13_NS14_INS15_ILi2ELi4ELi3EEES18_NSU_INS5_IJS1A_SG_EEENS5_IJSG_SB_EEEEEEEvS1F_EENS_8epilogue10collective6detail29Sm90TmaWarpSpecializedAdapterINS1N_15DefaultEpilogueISI_SK_SK_NS1M_6thread17LinearCombinationISI_Li1EffLNS1R_9ScaleType4KindE0ELNS_15FloatRoundStyleE2ESI_EENS1_15EpilogueDefaultEEEEEvvEEEEvNT_6ParamsE,"aw",@nobits
	.sectionflags	@""
	.align	16
	.zero		1024


//--------------------- .nv.shared.reserved.0     --------------------------
	.section	.nv.shared.reserved.0,"aw",@nobits
	.weak		__nv_reservedSMEM_offset_0_alias
	.size		__nv_reservedSMEM_offset_0_alias, 0, 0
	.other		__nv_reservedSMEM_offset_0_alias,@"STO_CUDA_RESERVED_SHARED STV_DEFAULT"
__nv_reservedSMEM_offset_0_alias:
	.zero		0


//--------------------- .nv.global                --------------------------
	.section	.nv.global,"aw",@nobits
.nv.global:
	.type		_ZN40_INTERNAL_ec0fbed9_4_k_cu_08b73206_260994cute1_E,@object
	.size		_ZN40_INTERNAL_ec0fbed9_4_k_cu_08b73206_260994cute1_E,(_ZN40_INTERNAL_ec0fbed9_4_k_cu_08b73206_260994cuda3std3__45__cpo6cbeginE - _ZN40_INTERNAL_ec0fbed9_4_k_cu_08b73206_260994cute1_E)
_ZN40_INTERNAL_ec0fbed9_4_k_cu_08b73206_260994cute1_E:
	.zero		1
	.type		_ZN40_INTERNAL_ec0fbed9_4_k_cu_08b73206_260994cuda3std3__45__cpo6cbeginE,@object
	.size		_ZN40_INTERNAL_ec0fbed9_4_k_cu_08b73206_260994cuda3std3__45__cpo6cbeginE,(_ZN40_INTERNAL_ec0fbed9_4_k_cu_08b73206_260994cuda3std3__48in_placeE - _ZN40_INTERNAL_ec0fbed9_4_k_cu_08b73206_260994cuda3std3__45__cpo6cbeginE)
_ZN40_INTERNAL_ec0fbed9_4_k_cu_08b73206_260994cuda3std3__45__cpo6cbeginE:
	.zero		1
	.type		_ZN40_INTERNAL_ec0fbed9_4_k_cu_08b73206_260994cuda3std3__48in_placeE,@object
	.size		_ZN40_INTERNAL_ec0fbed9_4_k_cu_08b73206_260994cuda3std3__48in_placeE,(_ZN40_INTERNAL_ec0fbed9_4_k_cu_08b73206_260994cuda3std6ranges3__45__cpo9iter_moveE - _ZN40_INTERNAL_ec0fbed9_4_k_cu_08b73206_260994cuda3std3__48in_placeE)
_ZN40_INTERNAL_ec0fbed9_4_k_cu_08b73206_260994cuda3std3__48in_placeE:
	.zero		1
	.type		_ZN40_INTERNAL_ec0fbed9_4_k_cu_08b73206_260994cuda3std6ranges3__45__cpo9iter_moveE,@object
	.size		_ZN40_INTERNAL_ec0fbed9_4_k_cu_08b73206_260994cuda3std6ranges3__45__cpo9iter_moveE,(_ZN40_INTERNAL_ec0fbed9_4_k_cu_08b73206_260994cuda3std3__45__cpo5beginE - _ZN40_INTERNAL_ec0fbed9_4_k_cu_08b73206_260994cuda3std6ranges3__45__cpo9iter_moveE)
_ZN40_INTERNAL_ec0fbed9_4_k_cu_08b73206_260994cuda3std6ranges3__45__cpo9iter_moveE:
	.zero		1
	.type		_ZN40_INTERNAL_ec0fbed9_4_k_cu_08b73206_260994cuda3std3__45__cpo5beginE,@object
	.size		_ZN40_INTERNAL_ec0fbed9_4_k_cu_08b73206_260994cuda3std3__45__cpo5beginE,(_ZN40_INTERNAL_ec0fbed9_4_k_cu_08b73206_260994cuda3std3__442_GLOBAL__N__ec0fbed9_4_k_cu_08b73206_260996ignoreE - _ZN40_INTERNAL_ec0fbed9_4_k_cu_08b73206_260994cuda3std3__45__cpo5beginE)
_ZN40_INTERNAL_ec0fbed9_4_k_cu_08b73206_260994cuda3std3__45__cpo5beginE:
	.zero		1
	.type		_ZN40_INTERNAL_ec0fbed9_4_k_cu_08b73206_260994cuda3std3__442_GLOBAL__N__ec0fbed9_4_k_cu_08b73206_260996ignoreE,@object
	.size		_ZN40_INTERNAL_ec0fbed9_4_k_cu_08b73206_260994cuda3std3__442_GLOBAL__N__ec0fbed9_4_k_cu_08b73206_260996ignoreE,(_ZN40_INTERNAL_ec0fbed9_4_k_cu_08b73206_260994cute7productE - _ZN40_INTERNAL_ec0fbed9_4_k_cu_08b73206_260994cuda3std3__442_GLOBAL__N__ec0fbed9_4_k_cu_08b73206_260996ignoreE)
_ZN40_INTERNAL_ec0fbed9_4_k_cu_08b73206_260994cuda3std3__442_GLOBAL__N__ec0fbed9_4_k_cu_08b73206_260996ignoreE:
	.zero		1
	.type		_ZN40_INTERNAL_ec0fbed9_4_k_cu_08b73206_260994cute7productE,@object
	.size		_ZN40_INTERNAL_ec0fbed9_4_k_cu_08b73206_260994cute7productE,(_ZN40_INTERNAL_ec0fbed9_4_k_cu_08b73206_260994cuda3std3__45__cpo3endE - _ZN40_INTERNAL_ec0fbed9_4_k_cu_08b73206_260994cute7productE)
_ZN40_INTERNAL_ec0fbed9_4_k_cu_08b73206_260994cute7productE:
	.zero		1
	.type		_ZN40_INTERNAL_ec0fbed9_4_k_cu_08b73206_260994cuda3std3__45__cpo3endE,@object
	.size		_ZN40_INTERNAL_ec0fbed9_4_k_cu_08b73206_260994cuda3std3__45__cpo3endE,(_ZN40_INTERNAL_ec0fbed9_4_k_cu_08b73206_260994cuda3std3__419piecewise_constructE - _ZN40_INTERNAL_ec0fbed9_4_k_cu_08b73206_260994cuda3std3__45__cpo3endE)
_ZN40_INTERNAL_ec0fbed9_4_k_cu_08b73206_260994cuda3std3__45__cpo3endE:
	.zero		1
	.type		_ZN40_INTERNAL_ec0fbed9_4_k_cu_08b73206_260994cuda3std3__419piecewise_constructE,@object
	.size		_ZN40_INTERNAL_ec0fbed9_4_k_cu_08b73206_260994cuda3std3__419piecewise_constructE,(_ZN40_INTERNAL_ec0fbed9_4_k_cu_08b73206_260994cuda3std3__45__cpo4cendE - _ZN40_INTERNAL_ec0fbed9_4_k_cu_08b73206_260994cuda3std3__419piecewise_constructE)
_ZN40_INTERNAL_ec0fbed9_4_k_cu_08b73206_260994cuda3std3__419piecewise_constructE:
	.zero		1
	.type		_ZN40_INTERNAL_ec0fbed9_4_k_cu_08b73206_260994cuda3std3__45__cpo4cendE,@object
	.size		_ZN40_INTERNAL_ec0fbed9_4_k_cu_08b73206_260994cuda3std3__45__cpo4cendE,(_ZN40_INTERNAL_ec0fbed9_4_k_cu_08b73206_260994cuda3std6ranges3__45__cpo4swapE - _ZN40_INTERNAL_ec0fbed9_4_k_cu_08b73206_260994cuda3std3__45__cpo4cendE)
_ZN40_INTERNAL_ec0fbed9_4_k_cu_08b73206_260994cuda3std3__45__cpo4cendE:
	.zero		1
	.type		_ZN40_INTERNAL_ec0fbed9_4_k_cu_08b73206_260994cuda3std6ranges3__45__cpo4swapE,@object
	.size		_ZN40_INTERNAL_ec0fbed9_4_k_cu_08b73206_260994cuda3std6ranges3__45__cpo4swapE,(.L_8 - _ZN40_INTERNAL_ec0fbed9_4_k_cu_08b73206_260994cuda3std6ranges3__45__cpo4swapE)
_ZN40_INTERNAL_ec0fbed9_4_k_cu_08b73206_260994cuda3std6ranges3__45__cpo4swapE:
	.zero		1
.L_8:


//--------------------- .nv.constant0._ZN7cutlass13device_kernelINS_4gemm6kernel13GemmUniversalIN4cute5tupleIJiiiiEEENS1_10collective13CollectiveMmaINS1_34MainloopSm90TmaGmmaWarpSpecializedILi7ENS5_IJNS4_1CILi1EEESB_SB_EEENS1_35KernelTmaWarpSpecializedCooperativeEEENS5_IJNSA_ILi256EEESF_NSA_ILi32EEEEEENS_6half_tENS5_IJSB_llEEESI_NS5_IJlSB_lEEENS4_8TiledMMAINS4_8MMA_AtomIJNS4_4SM904GMMA26MMA_64x256x16_F32F16F16_SSILNSO_5MajorE1ELSQ_0ELNSO_7ScaleInE1ELSR_1EEEEEENS4_6LayoutINS5_IJNSA_ILi2EEESB_SB_EEENS5_IJSB_NSA_ILi0EEESX_EEEEENS5_IJNS4_10UnderscoreES10_S10_EEEEENS4_13SM90_TMA_LOADENS4_14ComposedLayoutINS4_7SwizzleILi3ELi4ELi3EEENS4_18smem_ptr_flag_bitsILi16EEENSU_INS5_IJNSA_ILi64EEENSA_ILi8EEEEEENS5_IJSB_S19_EEEEEEEvNS4_8identityES13_NS14_INS15_ILi2ELi4ELi3EEES18_NSU_INS5_IJS1A_SG_EEENS5_IJSG_SB_EEEEEEEvS1F_EENS_8epilogue10collective6detail29Sm90TmaWarpSpecializedAdapterINS1N_15DefaultEpilogueISI_SK_SK_NS1M_6thread17LinearCombinationISI_Li1EffLNS1R_9ScaleType4KindE0ELNS_15FloatRoundStyleE2ESI_EENS1_15EpilogueDefaultEEEEEvvEEEEvNT_6ParamsE --------------------------
	.section	.nv.constant0._ZN7cutlass13device_kernelINS_4gemm6kernel13GemmUniversalIN4cute5tupleIJiiiiEEENS1_10collective13CollectiveMmaINS1_34MainloopSm90TmaGmmaWarpSpecializedILi7ENS5_IJNS4_1CILi1EEESB_SB_EEENS1_35KernelTmaWarpSpecializedCooperativeEEENS5_IJNSA_ILi256EEESF_NSA_ILi32EEEEEENS_6half_tENS5_IJSB_llEEESI_NS5_IJlSB_lEEENS4_8TiledMMAINS4_8MMA_AtomIJNS4_4SM904GMMA26MMA_64x256x16_F32F16F16_SSILNSO_5MajorE1ELSQ_0ELNSO_7ScaleInE1ELSR_1EEEEEENS4_6LayoutINS5_IJNSA_ILi2EEESB_SB_EEENS5_IJSB_NSA_ILi0EEESX_EEEEENS5_IJNS4_10UnderscoreES10_S10_EEEEENS4_13SM90_TMA_LOADENS4_14ComposedLayoutINS4_7SwizzleILi3ELi4ELi3EEENS4_18smem_ptr_flag_bitsILi16EEENSU_INS5_IJNSA_ILi64EEENSA_ILi8EEEEEENS5_IJSB_S19_EEEEEEEvNS4_8identityES13_NS14_INS15_ILi2ELi4ELi3EEES18_NSU_INS5_IJS1A_SG_EEENS5_IJSG_SB_EEEEEEEvS1F_EENS_8epilogue10collective6detail29Sm90TmaWarpSpecializedAdapterINS1N_15DefaultEpilogueISI_SK_SK_NS1M_6thread17LinearCombinationISI_Li1EffLNS1R_9ScaleType4KindE0ELNS_15FloatRoundStyleE2ESI_EENS1_15EpilogueDefaultEEEEEvvEEEEvNT_6ParamsE,"a",@progbits
	.sectionflags	@""
	.align	4
.nv.constant0._ZN7cutlass13device_kernelINS_4gemm6kernel13GemmUniversalIN4cute5tupleIJiiiiEEENS1_10collective13CollectiveMmaINS1_34MainloopSm90TmaGmmaWarpSpecializedILi7ENS5_IJNS4_1CILi1EEESB_SB_EEENS1_35KernelTmaWarpSpecializedCooperativeEEENS5_IJNSA_ILi256EEESF_NSA_ILi32EEEEEENS_6half_tENS5_IJSB_llEEESI_NS5_IJlSB_lEEENS4_8TiledMMAINS4_8MMA_AtomIJNS4_4SM904GMMA26MMA_64x256x16_F32F16F16_SSILNSO_5MajorE1ELSQ_0ELNSO_7ScaleInE1ELSR_1EEEEEENS4_6LayoutINS5_IJNSA_ILi2EEESB_SB_EEENS5_IJSB_NSA_ILi0EEESX_EEEEENS5_IJNS4_10UnderscoreES10_S10_EEEEENS4_13SM90_TMA_LOADENS4_14ComposedLayoutINS4_7SwizzleILi3ELi4ELi3EEENS4_18smem_ptr_flag_bitsILi16EEENSU_INS5_IJNSA_ILi64EEENSA_ILi8EEEEEENS5_IJSB_S19_EEEEEEEvNS4_8identityES13_NS14_INS15_ILi2ELi4ELi3EEES18_NSU_INS5_IJS1A_SG_EEENS5_IJSG_SB_EEEEEEEvS1F_EENS_8epilogue10collective6detail29Sm90TmaWarpSpecializedAdapterINS1N_15DefaultEpilogueISI_SK_SK_NS1M_6thread17LinearCombinationISI_Li1EffLNS1R_9ScaleType4KindE0ELNS_15FloatRoundStyleE2ESI_EENS1_15EpilogueDefaultEEEEEvvEEEEvNT_6ParamsE:
	.zero		1664


//--------------------- SYMBOLS --------------------------

	.type		.nv.reservedSmem.offset0,@object
	.size		.nv.reservedSmem.offset0,0x4
	.type		__assertfail,@function
